//
// Generated by NVIDIA NVVM Compiler
//
// Compiler Build ID: CL-36424714
// Cuda compilation tools, release 13.0, V13.0.88
// Based on NVVM 20.0.0
//

.version 9.0
.target sm_100
.address_size 64

	// .globl	_Z12MatMulKernel6MatrixS_S_
// _ZZ24MatMulKernelSharedMemory6MatrixS_S_E2As has been demoted
// _ZZ24MatMulKernelSharedMemory6MatrixS_S_E2Bs has been demoted

.visible .entry _Z12MatMulKernel6MatrixS_S_(
	.param .align 8 .b8 _Z12MatMulKernel6MatrixS_S__param_0[24],
	.param .align 8 .b8 _Z12MatMulKernel6MatrixS_S__param_1[24],
	.param .align 8 .b8 _Z12MatMulKernel6MatrixS_S__param_2[24]
)
{
	.reg .pred 	%p<10>;
	.reg .b32 	%r<43>;
	.reg .b32 	%f<68>;
	.reg .b64 	%rd<53>;

	ld.param.u64 	%rd6, [_Z12MatMulKernel6MatrixS_S__param_2+16];
	ld.param.u32 	%r2, [_Z12MatMulKernel6MatrixS_S__param_1];
	ld.param.u32 	%r1, [_Z12MatMulKernel6MatrixS_S__param_0];
	ld.param.u64 	%rd7, [_Z12MatMulKernel6MatrixS_S__param_1+16];
	ld.param.u64 	%rd8, [_Z12MatMulKernel6MatrixS_S__param_0+16];
	ld.param.v2.u32 	{%r20, %r21}, [_Z12MatMulKernel6MatrixS_S__param_2];
	cvta.to.global.u64 	%rd1, %rd8;
	cvta.to.global.u64 	%rd2, %rd7;
	mov.u32 	%r23, %ctaid.y;
	mov.u32 	%r24, %ntid.y;
	mov.u32 	%r25, %tid.y;
	mad.lo.s32 	%r3, %r23, %r24, %r25;
	mov.u32 	%r26, %ctaid.x;
	mov.u32 	%r27, %ntid.x;
	mov.u32 	%r28, %tid.x;
	mad.lo.s32 	%r4, %r26, %r27, %r28;
	setp.lt.s32 	%p1, %r1, 1;
	mov.f32 	%f67, 0f00000000;
	@%p1 bra 	$L__BB0_12;
	mul.lo.s32 	%r5, %r1, %r3;
	and.b32  	%r6, %r1, 7;
	setp.lt.u32 	%p2, %r1, 8;
	mov.b32 	%r41, 0;
	mov.f32 	%f67, 0f00000000;
	@%p2 bra 	$L__BB0_4;
	and.b32  	%r41, %r1, 2147483640;
	neg.s32 	%r39, %r41;
	shl.b32 	%r9, %r2, 3;
	mul.wide.u32 	%rd9, %r5, 4;
	add.s64 	%rd10, %rd9, %rd1;
	add.s64 	%rd52, %rd10, 16;
	mov.f32 	%f67, 0f00000000;
	mul.wide.s32 	%rd13, %r2, 4;
	mov.u32 	%r38, %r4;
$L__BB0_3:
	.pragma "nounroll";
	ld.global.f32 	%f17, [%rd52+-16];
	mul.wide.s32 	%rd11, %r38, 4;
	add.s64 	%rd12, %rd2, %rd11;
	ld.global.f32 	%f18, [%rd12];
	fma.rn.f32 	%f19, %f17, %f18, %f67;
	ld.global.f32 	%f20, [%rd52+-12];
	add.s64 	%rd14, %rd12, %rd13;
	ld.global.f32 	%f21, [%rd14];
	fma.rn.f32 	%f22, %f20, %f21, %f19;
	ld.global.f32 	%f23, [%rd52+-8];
	add.s64 	%rd15, %rd14, %rd13;
	ld.global.f32 	%f24, [%rd15];
	fma.rn.f32 	%f25, %f23, %f24, %f22;
	ld.global.f32 	%f26, [%rd52+-4];
	add.s64 	%rd16, %rd15, %rd13;
	ld.global.f32 	%f27, [%rd16];
	fma.rn.f32 	%f28, %f26, %f27, %f25;
	ld.global.f32 	%f29, [%rd52];
	add.s64 	%rd17, %rd16, %rd13;
	ld.global.f32 	%f30, [%rd17];
	fma.rn.f32 	%f31, %f29, %f30, %f28;
	ld.global.f32 	%f32, [%rd52+4];
	add.s64 	%rd18, %rd17, %rd13;
	ld.global.f32 	%f33, [%rd18];
	fma.rn.f32 	%f34, %f32, %f33, %f31;
	ld.global.f32 	%f35, [%rd52+8];
	add.s64 	%rd19, %rd18, %rd13;
	ld.global.f32 	%f36, [%rd19];
	fma.rn.f32 	%f37, %f35, %f36, %f34;
	ld.global.f32 	%f38, [%rd52+12];
	add.s64 	%rd20, %rd19, %rd13;
	ld.global.f32 	%f39, [%rd20];
	fma.rn.f32 	%f67, %f38, %f39, %f37;
	add.s32 	%r39, %r39, 8;
	add.s32 	%r38, %r38, %r9;
	add.s64 	%rd52, %rd52, 32;
	setp.ne.s32 	%p3, %r39, 0;
	@%p3 bra 	$L__BB0_3;
$L__BB0_4:
	setp.eq.s32 	%p4, %r6, 0;
	@%p4 bra 	$L__BB0_12;
	and.b32  	%r15, %r1, 3;
	setp.lt.u32 	%p5, %r6, 4;
	@%p5 bra 	$L__BB0_7;
	add.s32 	%r30, %r41, %r5;
	mul.wide.u32 	%rd21, %r30, 4;
	add.s64 	%rd22, %rd1, %rd21;
	ld.global.f32 	%f41, [%rd22];
	mad.lo.s32 	%r31, %r41, %r2, %r4;
	mul.wide.s32 	%rd23, %r31, 4;
	add.s64 	%rd24, %rd2, %rd23;
	ld.global.f32 	%f42, [%rd24];
	fma.rn.f32 	%f43, %f41, %f42, %f67;
	cvt.u64.u32 	%rd25, %r5;
	cvt.u64.u32 	%rd26, %r41;
	add.s64 	%rd27, %rd26, %rd25;
	shl.b64 	%rd28, %rd27, 2;
	add.s64 	%rd29, %rd1, %rd28;
	ld.global.f32 	%f44, [%rd29+4];
	mul.wide.s32 	%rd30, %r2, 4;
	add.s64 	%rd31, %rd24, %rd30;
	ld.global.f32 	%f45, [%rd31];
	fma.rn.f32 	%f46, %f44, %f45, %f43;
	ld.global.f32 	%f47, [%rd29+8];
	add.s64 	%rd32, %rd31, %rd30;
	ld.global.f32 	%f48, [%rd32];
	fma.rn.f32 	%f49, %f47, %f48, %f46;
	ld.global.f32 	%f50, [%rd29+12];
	add.s64 	%rd33, %rd32, %rd30;
	ld.global.f32 	%f51, [%rd33];
	fma.rn.f32 	%f67, %f50, %f51, %f49;
	add.s32 	%r41, %r41, 4;
$L__BB0_7:
	setp.eq.s32 	%p6, %r15, 0;
	@%p6 bra 	$L__BB0_12;
	setp.eq.s32 	%p7, %r15, 1;
	@%p7 bra 	$L__BB0_10;
	add.s32 	%r32, %r41, %r5;
	mul.wide.u32 	%rd34, %r32, 4;
	add.s64 	%rd35, %rd1, %rd34;
	ld.global.f32 	%f53, [%rd35];
	mad.lo.s32 	%r33, %r41, %r2, %r4;
	mul.wide.s32 	%rd36, %r33, 4;
	add.s64 	%rd37, %rd2, %rd36;
	ld.global.f32 	%f54, [%rd37];
	fma.rn.f32 	%f55, %f53, %f54, %f67;
	cvt.u64.u32 	%rd38, %r5;
	cvt.u64.u32 	%rd39, %r41;
	add.s64 	%rd40, %rd39, %rd38;
	shl.b64 	%rd41, %rd40, 2;
	add.s64 	%rd42, %rd1, %rd41;
	ld.global.f32 	%f56, [%rd42+4];
	mul.wide.s32 	%rd43, %r2, 4;
	add.s64 	%rd44, %rd37, %rd43;
	ld.global.f32 	%f57, [%rd44];
	fma.rn.f32 	%f67, %f56, %f57, %f55;
	add.s32 	%r41, %r41, 2;
$L__BB0_10:
	and.b32  	%r34, %r1, 1;
	setp.eq.b32 	%p8, %r34, 1;
	not.pred 	%p9, %p8;
	@%p9 bra 	$L__BB0_12;
	add.s32 	%r35, %r41, %r5;
	mul.wide.u32 	%rd45, %r35, 4;
	add.s64 	%rd46, %rd1, %rd45;
	ld.global.f32 	%f58, [%rd46];
	mad.lo.s32 	%r36, %r41, %r2, %r4;
	mul.wide.s32 	%rd47, %r36, 4;
	add.s64 	%rd48, %rd2, %rd47;
	ld.global.f32 	%f59, [%rd48];
	fma.rn.f32 	%f67, %f58, %f59, %f67;
$L__BB0_12:
	cvta.to.global.u64 	%rd49, %rd6;
	mad.lo.s32 	%r37, %r20, %r3, %r4;
	mul.wide.s32 	%rd50, %r37, 4;
	add.s64 	%rd51, %rd49, %rd50;
	st.global.f32 	[%rd51], %f67;
	ret;

}
	// .globl	_Z24MatMulKernelSharedMemory6MatrixS_S_
.visible .entry _Z24MatMulKernelSharedMemory6MatrixS_S_(
	.param .align 8 .b8 _Z24MatMulKernelSharedMemory6MatrixS_S__param_0[24],
	.param .align 8 .b8 _Z24MatMulKernelSharedMemory6MatrixS_S__param_1[24],
	.param .align 8 .b8 _Z24MatMulKernelSharedMemory6MatrixS_S__param_2[24]
)
{
	.reg .pred 	%p<8>;
	.reg .b32 	%r<82>;
	.reg .b32 	%f<368>;
	.reg .b64 	%rd<70>;
	// demoted variable
	.shared .align 4 .b8 _ZZ24MatMulKernelSharedMemory6MatrixS_S_E2As[1024];
	// demoted variable
	.shared .align 4 .b8 _ZZ24MatMulKernelSharedMemory6MatrixS_S_E2Bs[1024];
	ld.param.u64 	%rd7, [_Z24MatMulKernelSharedMemory6MatrixS_S__param_2+16];
	ld.param.u32 	%r43, [_Z24MatMulKernelSharedMemory6MatrixS_S__param_2+8];
	ld.param.u64 	%rd6, [_Z24MatMulKernelSharedMemory6MatrixS_S__param_1+16];
	ld.param.u32 	%r40, [_Z24MatMulKernelSharedMemory6MatrixS_S__param_1+8];
	ld.param.u64 	%rd5, [_Z24MatMulKernelSharedMemory6MatrixS_S__param_0+16];
	ld.param.u32 	%r37, [_Z24MatMulKernelSharedMemory6MatrixS_S__param_0+8];
	ld.param.v2.u32 	{%r35, %r36}, [_Z24MatMulKernelSharedMemory6MatrixS_S__param_0];
	mov.u32 	%r44, %ctaid.y;
	mov.u32 	%r45, %ctaid.x;
	shl.b32 	%r1, %r44, 4;
	shl.b32 	%r2, %r45, 4;
	mov.u32 	%r3, %tid.y;
	mov.u32 	%r4, %tid.x;
	shr.s32 	%r46, %r35, 31;
	shr.u32 	%r47, %r46, 28;
	add.s32 	%r48, %r35, %r47;
	shr.s32 	%r5, %r48, 4;
	setp.lt.s32 	%p1, %r35, 16;
	mov.f32 	%f367, 0f00000000;
	@%p1 bra 	$L__BB1_9;
	cvta.to.global.u64 	%rd1, %rd5;
	mul.lo.s32 	%r6, %r1, %r37;
	cvta.to.global.u64 	%rd2, %rd6;
	shl.b32 	%r8, %r40, 4;
	mad.lo.s32 	%r50, %r37, %r3, %r4;
	cvt.s64.s32 	%rd3, %r50;
	shl.b32 	%r51, %r3, 6;
	mov.u32 	%r52, _ZZ24MatMulKernelSharedMemory6MatrixS_S_E2As;
	add.s32 	%r9, %r52, %r51;
	shl.b32 	%r53, %r4, 2;
	add.s32 	%r10, %r9, %r53;
	mad.lo.s32 	%r54, %r40, %r3, %r4;
	cvt.s64.s32 	%rd4, %r54;
	mov.u32 	%r55, _ZZ24MatMulKernelSharedMemory6MatrixS_S_E2Bs;
	add.s32 	%r12, %r55, %r53;
	add.s32 	%r11, %r12, %r51;
	add.s32 	%r56, %r5, -1;
	and.b32  	%r13, %r5, 3;
	setp.lt.u32 	%p2, %r56, 3;
	mov.f32 	%f367, 0f00000000;
	mov.b32 	%r81, 0;
	@%p2 bra 	$L__BB1_4;
	and.b32  	%r57, %r5, 134217724;
	neg.s32 	%r79, %r57;
	add.s32 	%r78, %r6, 32;
	add.s32 	%r77, %r8, %r2;
	shl.b32 	%r58, %r40, 5;
	add.s32 	%r76, %r58, %r2;
	mad.lo.s32 	%r75, %r40, 48, %r2;
	mov.f32 	%f367, 0f00000000;
	mov.u32 	%r74, %r2;
$L__BB1_3:
	.pragma "nounroll";
	and.b32  	%r81, %r5, 134217724;
	add.s32 	%r59, %r78, -32;
	cvt.s64.s32 	%rd8, %r59;
	cvt.s64.s32 	%rd9, %r74;
	add.s64 	%rd10, %rd8, %rd3;
	shl.b64 	%rd11, %rd10, 2;
	add.s64 	%rd12, %rd1, %rd11;
	ld.global.f32 	%f14, [%rd12];
	st.shared.f32 	[%r10], %f14;
	add.s64 	%rd13, %rd9, %rd4;
	shl.b64 	%rd14, %rd13, 2;
	add.s64 	%rd15, %rd2, %rd14;
	ld.global.f32 	%f15, [%rd15];
	st.shared.f32 	[%r11], %f15;
	bar.sync 	0;
	ld.shared.f32 	%f16, [%r9];
	ld.shared.f32 	%f17, [%r12];
	fma.rn.f32 	%f18, %f16, %f17, %f367;
	ld.shared.f32 	%f19, [%r9+4];
	ld.shared.f32 	%f20, [%r12+64];
	fma.rn.f32 	%f21, %f19, %f20, %f18;
	ld.shared.f32 	%f22, [%r9+8];
	ld.shared.f32 	%f23, [%r12+128];
	fma.rn.f32 	%f24, %f22, %f23, %f21;
	ld.shared.f32 	%f25, [%r9+12];
	ld.shared.f32 	%f26, [%r12+192];
	fma.rn.f32 	%f27, %f25, %f26, %f24;
	ld.shared.f32 	%f28, [%r9+16];
	ld.shared.f32 	%f29, [%r12+256];
	fma.rn.f32 	%f30, %f28, %f29, %f27;
	ld.shared.f32 	%f31, [%r9+20];
	ld.shared.f32 	%f32, [%r12+320];
	fma.rn.f32 	%f33, %f31, %f32, %f30;
	ld.shared.f32 	%f34, [%r9+24];
	ld.shared.f32 	%f35, [%r12+384];
	fma.rn.f32 	%f36, %f34, %f35, %f33;
	ld.shared.f32 	%f37, [%r9+28];
	ld.shared.f32 	%f38, [%r12+448];
	fma.rn.f32 	%f39, %f37, %f38, %f36;
	ld.shared.f32 	%f40, [%r9+32];
	ld.shared.f32 	%f41, [%r12+512];
	fma.rn.f32 	%f42, %f40, %f41, %f39;
	ld.shared.f32 	%f43, [%r9+36];
	ld.shared.f32 	%f44, [%r12+576];
	fma.rn.f32 	%f45, %f43, %f44, %f42;
	ld.shared.f32 	%f46, [%r9+40];
	ld.shared.f32 	%f47, [%r12+640];
	fma.rn.f32 	%f48, %f46, %f47, %f45;
	ld.shared.f32 	%f49, [%r9+44];
	ld.shared.f32 	%f50, [%r12+704];
	fma.rn.f32 	%f51, %f49, %f50, %f48;
	ld.shared.f32 	%f52, [%r9+48];
	ld.shared.f32 	%f53, [%r12+768];
	fma.rn.f32 	%f54, %f52, %f53, %f51;
	ld.shared.f32 	%f55, [%r9+52];
	ld.shared.f32 	%f56, [%r12+832];
	fma.rn.f32 	%f57, %f55, %f56, %f54;
	ld.shared.f32 	%f58, [%r9+56];
	ld.shared.f32 	%f59, [%r12+896];
	fma.rn.f32 	%f60, %f58, %f59, %f57;
	ld.shared.f32 	%f61, [%r9+60];
	ld.shared.f32 	%f62, [%r12+960];
	fma.rn.f32 	%f63, %f61, %f62, %f60;
	bar.sync 	0;
	add.s32 	%r60, %r78, -16;
	cvt.s64.s32 	%rd16, %r60;
	cvt.s64.s32 	%rd17, %r77;
	add.s64 	%rd18, %rd16, %rd3;
	shl.b64 	%rd19, %rd18, 2;
	add.s64 	%rd20, %rd1, %rd19;
	ld.global.f32 	%f64, [%rd20];
	st.shared.f32 	[%r10], %f64;
	add.s64 	%rd21, %rd17, %rd4;
	shl.b64 	%rd22, %rd21, 2;
	add.s64 	%rd23, %rd2, %rd22;
	ld.global.f32 	%f65, [%rd23];
	st.shared.f32 	[%r11], %f65;
	bar.sync 	0;
	ld.shared.f32 	%f66, [%r9];
	ld.shared.f32 	%f67, [%r12];
	fma.rn.f32 	%f68, %f66, %f67, %f63;
	ld.shared.f32 	%f69, [%r9+4];
	ld.shared.f32 	%f70, [%r12+64];
	fma.rn.f32 	%f71, %f69, %f70, %f68;
	ld.shared.f32 	%f72, [%r9+8];
	ld.shared.f32 	%f73, [%r12+128];
	fma.rn.f32 	%f74, %f72, %f73, %f71;
	ld.shared.f32 	%f75, [%r9+12];
	ld.shared.f32 	%f76, [%r12+192];
	fma.rn.f32 	%f77, %f75, %f76, %f74;
	ld.shared.f32 	%f78, [%r9+16];
	ld.shared.f32 	%f79, [%r12+256];
	fma.rn.f32 	%f80, %f78, %f79, %f77;
	ld.shared.f32 	%f81, [%r9+20];
	ld.shared.f32 	%f82, [%r12+320];
	fma.rn.f32 	%f83, %f81, %f82, %f80;
	ld.shared.f32 	%f84, [%r9+24];
	ld.shared.f32 	%f85, [%r12+384];
	fma.rn.f32 	%f86, %f84, %f85, %f83;
	ld.shared.f32 	%f87, [%r9+28];
	ld.shared.f32 	%f88, [%r12+448];
	fma.rn.f32 	%f89, %f87, %f88, %f86;
	ld.shared.f32 	%f90, [%r9+32];
	ld.shared.f32 	%f91, [%r12+512];
	fma.rn.f32 	%f92, %f90, %f91, %f89;
	ld.shared.f32 	%f93, [%r9+36];
	ld.shared.f32 	%f94, [%r12+576];
	fma.rn.f32 	%f95, %f93, %f94, %f92;
	ld.shared.f32 	%f96, [%r9+40];
	ld.shared.f32 	%f97, [%r12+640];
	fma.rn.f32 	%f98, %f96, %f97, %f95;
	ld.shared.f32 	%f99, [%r9+44];
	ld.shared.f32 	%f100, [%r12+704];
	fma.rn.f32 	%f101, %f99, %f100, %f98;
	ld.shared.f32 	%f102, [%r9+48];
	ld.shared.f32 	%f103, [%r12+768];
	fma.rn.f32 	%f104, %f102, %f103, %f101;
	ld.shared.f32 	%f105, [%r9+52];
	ld.shared.f32 	%f106, [%r12+832];
	fma.rn.f32 	%f107, %f105, %f106, %f104;
	ld.shared.f32 	%f108, [%r9+56];
	ld.shared.f32 	%f109, [%r12+896];
	fma.rn.f32 	%f110, %f108, %f109, %f107;
	ld.shared.f32 	%f111, [%r9+60];
	ld.shared.f32 	%f112, [%r12+960];
	fma.rn.f32 	%f113, %f111, %f112, %f110;
	bar.sync 	0;
	add.s32 	%r61, %r78, 16;
	cvt.s64.s32 	%rd24, %r78;
	cvt.s64.s32 	%rd25, %r76;
	add.s64 	%rd26, %rd24, %rd3;
	shl.b64 	%rd27, %rd26, 2;
	add.s64 	%rd28, %rd1, %rd27;
	ld.global.f32 	%f114, [%rd28];
	st.shared.f32 	[%r10], %f114;
	add.s64 	%rd29, %rd25, %rd4;
	shl.b64 	%rd30, %rd29, 2;
	add.s64 	%rd31, %rd2, %rd30;
	ld.global.f32 	%f115, [%rd31];
	st.shared.f32 	[%r11], %f115;
	bar.sync 	0;
	ld.shared.f32 	%f116, [%r9];
	ld.shared.f32 	%f117, [%r12];
	fma.rn.f32 	%f118, %f116, %f117, %f113;
	ld.shared.f32 	%f119, [%r9+4];
	ld.shared.f32 	%f120, [%r12+64];
	fma.rn.f32 	%f121, %f119, %f120, %f118;
	ld.shared.f32 	%f122, [%r9+8];
	ld.shared.f32 	%f123, [%r12+128];
	fma.rn.f32 	%f124, %f122, %f123, %f121;
	ld.shared.f32 	%f125, [%r9+12];
	ld.shared.f32 	%f126, [%r12+192];
	fma.rn.f32 	%f127, %f125, %f126, %f124;
	ld.shared.f32 	%f128, [%r9+16];
	ld.shared.f32 	%f129, [%r12+256];
	fma.rn.f32 	%f130, %f128, %f129, %f127;
	ld.shared.f32 	%f131, [%r9+20];
	ld.shared.f32 	%f132, [%r12+320];
	fma.rn.f32 	%f133, %f131, %f132, %f130;
	ld.shared.f32 	%f134, [%r9+24];
	ld.shared.f32 	%f135, [%r12+384];
	fma.rn.f32 	%f136, %f134, %f135, %f133;
	ld.shared.f32 	%f137, [%r9+28];
	ld.shared.f32 	%f138, [%r12+448];
	fma.rn.f32 	%f139, %f137, %f138, %f136;
	ld.shared.f32 	%f140, [%r9+32];
	ld.shared.f32 	%f141, [%r12+512];
	fma.rn.f32 	%f142, %f140, %f141, %f139;
	ld.shared.f32 	%f143, [%r9+36];
	ld.shared.f32 	%f144, [%r12+576];
	fma.rn.f32 	%f145, %f143, %f144, %f142;
	ld.shared.f32 	%f146, [%r9+40];
	ld.shared.f32 	%f147, [%r12+640];
	fma.rn.f32 	%f148, %f146, %f147, %f145;
	ld.shared.f32 	%f149, [%r9+44];
	ld.shared.f32 	%f150, [%r12+704];
	fma.rn.f32 	%f151, %f149, %f150, %f148;
	ld.shared.f32 	%f152, [%r9+48];
	ld.shared.f32 	%f153, [%r12+768];
	fma.rn.f32 	%f154, %f152, %f153, %f151;
	ld.shared.f32 	%f155, [%r9+52];
	ld.shared.f32 	%f156, [%r12+832];
	fma.rn.f32 	%f157, %f155, %f156, %f154;
	ld.shared.f32 	%f158, [%r9+56];
	ld.shared.f32 	%f159, [%r12+896];
	fma.rn.f32 	%f160, %f158, %f159, %f157;
	ld.shared.f32 	%f161, [%r9+60];
	ld.shared.f32 	%f162, [%r12+960];
	fma.rn.f32 	%f163, %f161, %f162, %f160;
	bar.sync 	0;
	cvt.s64.s32 	%rd32, %r61;
	cvt.s64.s32 	%rd33, %r75;
	add.s64 	%rd34, %rd32, %rd3;
	shl.b64 	%rd35, %rd34, 2;
	add.s64 	%rd36, %rd1, %rd35;
	ld.global.f32 	%f164, [%rd36];
	st.shared.f32 	[%r10], %f164;
	add.s64 	%rd37, %rd33, %rd4;
	shl.b64 	%rd38, %rd37, 2;
	add.s64 	%rd39, %rd2, %rd38;
	ld.global.f32 	%f165, [%rd39];
	st.shared.f32 	[%r11], %f165;
	bar.sync 	0;
	ld.shared.f32 	%f166, [%r9];
	ld.shared.f32 	%f167, [%r12];
	fma.rn.f32 	%f168, %f166, %f167, %f163;
	ld.shared.f32 	%f169, [%r9+4];
	ld.shared.f32 	%f170, [%r12+64];
	fma.rn.f32 	%f171, %f169, %f170, %f168;
	ld.shared.f32 	%f172, [%r9+8];
	ld.shared.f32 	%f173, [%r12+128];
	fma.rn.f32 	%f174, %f172, %f173, %f171;
	ld.shared.f32 	%f175, [%r9+12];
	ld.shared.f32 	%f176, [%r12+192];
	fma.rn.f32 	%f177, %f175, %f176, %f174;
	ld.shared.f32 	%f178, [%r9+16];
	ld.shared.f32 	%f179, [%r12+256];
	fma.rn.f32 	%f180, %f178, %f179, %f177;
	ld.shared.f32 	%f181, [%r9+20];
	ld.shared.f32 	%f182, [%r12+320];
	fma.rn.f32 	%f183, %f181, %f182, %f180;
	ld.shared.f32 	%f184, [%r9+24];
	ld.shared.f32 	%f185, [%r12+384];
	fma.rn.f32 	%f186, %f184, %f185, %f183;
	ld.shared.f32 	%f187, [%r9+28];
	ld.shared.f32 	%f188, [%r12+448];
	fma.rn.f32 	%f189, %f187, %f188, %f186;
	ld.shared.f32 	%f190, [%r9+32];
	ld.shared.f32 	%f191, [%r12+512];
	fma.rn.f32 	%f192, %f190, %f191, %f189;
	ld.shared.f32 	%f193, [%r9+36];
	ld.shared.f32 	%f194, [%r12+576];
	fma.rn.f32 	%f195, %f193, %f194, %f192;
	ld.shared.f32 	%f196, [%r9+40];
	ld.shared.f32 	%f197, [%r12+640];
	fma.rn.f32 	%f198, %f196, %f197, %f195;
	ld.shared.f32 	%f199, [%r9+44];
	ld.shared.f32 	%f200, [%r12+704];
	fma.rn.f32 	%f201, %f199, %f200, %f198;
	ld.shared.f32 	%f202, [%r9+48];
	ld.shared.f32 	%f203, [%r12+768];
	fma.rn.f32 	%f204, %f202, %f203, %f201;
	ld.shared.f32 	%f205, [%r9+52];
	ld.shared.f32 	%f206, [%r12+832];
	fma.rn.f32 	%f207, %f205, %f206, %f204;
	ld.shared.f32 	%f208, [%r9+56];
	ld.shared.f32 	%f209, [%r12+896];
	fma.rn.f32 	%f210, %f208, %f209, %f207;
	ld.shared.f32 	%f211, [%r9+60];
	ld.shared.f32 	%f212, [%r12+960];
	fma.rn.f32 	%f367, %f211, %f212, %f210;
	bar.sync 	0;
	add.s32 	%r79, %r79, 4;
	add.s32 	%r78, %r78, 64;
	shl.b32 	%r62, %r40, 6;
	add.s32 	%r77, %r77, %r62;
	add.s32 	%r76, %r76, %r62;
	add.s32 	%r75, %r75, %r62;
	add.s32 	%r74, %r74, %r62;
	setp.ne.s32 	%p3, %r79, 0;
	@%p3 bra 	$L__BB1_3;
$L__BB1_4:
	setp.eq.s32 	%p4, %r13, 0;
	@%p4 bra 	$L__BB1_9;
	setp.eq.s32 	%p5, %r13, 1;
	@%p5 bra 	$L__BB1_7;
	shl.b32 	%r63, %r81, 4;
	add.s32 	%r64, %r63, %r6;
	cvt.s64.s32 	%rd40, %r64;
	mad.lo.s32 	%r65, %r8, %r81, %r2;
	cvt.s64.s32 	%rd41, %r65;
	add.s64 	%rd42, %rd40, %rd3;
	shl.b64 	%rd43, %rd42, 2;
	add.s64 	%rd44, %rd1, %rd43;
	ld.global.f32 	%f214, [%rd44];
	st.shared.f32 	[%r10], %f214;
	add.s64 	%rd45, %rd41, %rd4;
	shl.b64 	%rd46, %rd45, 2;
	add.s64 	%rd47, %rd2, %rd46;
	ld.global.f32 	%f215, [%rd47];
	st.shared.f32 	[%r11], %f215;
	bar.sync 	0;
	ld.shared.f32 	%f216, [%r9];
	ld.shared.f32 	%f217, [%r12];
	fma.rn.f32 	%f218, %f216, %f217, %f367;
	ld.shared.f32 	%f219, [%r9+4];
	ld.shared.f32 	%f220, [%r12+64];
	fma.rn.f32 	%f221, %f219, %f220, %f218;
	ld.shared.f32 	%f222, [%r9+8];
	ld.shared.f32 	%f223, [%r12+128];
	fma.rn.f32 	%f224, %f222, %f223, %f221;
	ld.shared.f32 	%f225, [%r9+12];
	ld.shared.f32 	%f226, [%r12+192];
	fma.rn.f32 	%f227, %f225, %f226, %f224;
	ld.shared.f32 	%f228, [%r9+16];
	ld.shared.f32 	%f229, [%r12+256];
	fma.rn.f32 	%f230, %f228, %f229, %f227;
	ld.shared.f32 	%f231, [%r9+20];
	ld.shared.f32 	%f232, [%r12+320];
	fma.rn.f32 	%f233, %f231, %f232, %f230;
	ld.shared.f32 	%f234, [%r9+24];
	ld.shared.f32 	%f235, [%r12+384];
	fma.rn.f32 	%f236, %f234, %f235, %f233;
	ld.shared.f32 	%f237, [%r9+28];
	ld.shared.f32 	%f238, [%r12+448];
	fma.rn.f32 	%f239, %f237, %f238, %f236;
	ld.shared.f32 	%f240, [%r9+32];
	ld.shared.f32 	%f241, [%r12+512];
	fma.rn.f32 	%f242, %f240, %f241, %f239;
	ld.shared.f32 	%f243, [%r9+36];
	ld.shared.f32 	%f244, [%r12+576];
	fma.rn.f32 	%f245, %f243, %f244, %f242;
	ld.shared.f32 	%f246, [%r9+40];
	ld.shared.f32 	%f247, [%r12+640];
	fma.rn.f32 	%f248, %f246, %f247, %f245;
	ld.shared.f32 	%f249, [%r9+44];
	ld.shared.f32 	%f250, [%r12+704];
	fma.rn.f32 	%f251, %f249, %f250, %f248;
	ld.shared.f32 	%f252, [%r9+48];
	ld.shared.f32 	%f253, [%r12+768];
	fma.rn.f32 	%f254, %f252, %f253, %f251;
	ld.shared.f32 	%f255, [%r9+52];
	ld.shared.f32 	%f256, [%r12+832];
	fma.rn.f32 	%f257, %f255, %f256, %f254;
	ld.shared.f32 	%f258, [%r9+56];
	ld.shared.f32 	%f259, [%r12+896];
	fma.rn.f32 	%f260, %f258, %f259, %f257;
	ld.shared.f32 	%f261, [%r9+60];
	ld.shared.f32 	%f262, [%r12+960];
	fma.rn.f32 	%f263, %f261, %f262, %f260;
	bar.sync 	0;
	add.s32 	%r66, %r64, 16;
	cvt.s64.s32 	%rd48, %r66;
	add.s32 	%r67, %r65, %r8;
	cvt.s64.s32 	%rd49, %r67;
	add.s64 	%rd50, %rd48, %rd3;
	shl.b64 	%rd51, %rd50, 2;
	add.s64 	%rd52, %rd1, %rd51;
	ld.global.f32 	%f264, [%rd52];
	st.shared.f32 	[%r10], %f264;
	add.s64 	%rd53, %rd49, %rd4;
	shl.b64 	%rd54, %rd53, 2;
	add.s64 	%rd55, %rd2, %rd54;
	ld.global.f32 	%f265, [%rd55];
	st.shared.f32 	[%r11], %f265;
	bar.sync 	0;
	ld.shared.f32 	%f266, [%r9];
	ld.shared.f32 	%f267, [%r12];
	fma.rn.f32 	%f268, %f266, %f267, %f263;
	ld.shared.f32 	%f269, [%r9+4];
	ld.shared.f32 	%f270, [%r12+64];
	fma.rn.f32 	%f271, %f269, %f270, %f268;
	ld.shared.f32 	%f272, [%r9+8];
	ld.shared.f32 	%f273, [%r12+128];
	fma.rn.f32 	%f274, %f272, %f273, %f271;
	ld.shared.f32 	%f275, [%r9+12];
	ld.shared.f32 	%f276, [%r12+192];
	fma.rn.f32 	%f277, %f275, %f276, %f274;
	ld.shared.f32 	%f278, [%r9+16];
	ld.shared.f32 	%f279, [%r12+256];
	fma.rn.f32 	%f280, %f278, %f279, %f277;
	ld.shared.f32 	%f281, [%r9+20];
	ld.shared.f32 	%f282, [%r12+320];
	fma.rn.f32 	%f283, %f281, %f282, %f280;
	ld.shared.f32 	%f284, [%r9+24];
	ld.shared.f32 	%f285, [%r12+384];
	fma.rn.f32 	%f286, %f284, %f285, %f283;
	ld.shared.f32 	%f287, [%r9+28];
	ld.shared.f32 	%f288, [%r12+448];
	fma.rn.f32 	%f289, %f287, %f288, %f286;
	ld.shared.f32 	%f290, [%r9+32];
	ld.shared.f32 	%f291, [%r12+512];
	fma.rn.f32 	%f292, %f290, %f291, %f289;
	ld.shared.f32 	%f293, [%r9+36];
	ld.shared.f32 	%f294, [%r12+576];
	fma.rn.f32 	%f295, %f293, %f294, %f292;
	ld.shared.f32 	%f296, [%r9+40];
	ld.shared.f32 	%f297, [%r12+640];
	fma.rn.f32 	%f298, %f296, %f297, %f295;
	ld.shared.f32 	%f299, [%r9+44];
	ld.shared.f32 	%f300, [%r12+704];
	fma.rn.f32 	%f301, %f299, %f300, %f298;
	ld.shared.f32 	%f302, [%r9+48];
	ld.shared.f32 	%f303, [%r12+768];
	fma.rn.f32 	%f304, %f302, %f303, %f301;
	ld.shared.f32 	%f305, [%r9+52];
	ld.shared.f32 	%f306, [%r12+832];
	fma.rn.f32 	%f307, %f305, %f306, %f304;
	ld.shared.f32 	%f308, [%r9+56];
	ld.shared.f32 	%f309, [%r12+896];
	fma.rn.f32 	%f310, %f308, %f309, %f307;
	ld.shared.f32 	%f311, [%r9+60];
	ld.shared.f32 	%f312, [%r12+960];
	fma.rn.f32 	%f367, %f311, %f312, %f310;
	bar.sync 	0;
	add.s32 	%r81, %r81, 2;
$L__BB1_7:
	and.b32  	%r68, %r5, 1;
	setp.eq.b32 	%p6, %r68, 1;
	not.pred 	%p7, %p6;
	@%p7 bra 	$L__BB1_9;
	shl.b32 	%r69, %r81, 4;
	add.s32 	%r70, %r69, %r6;
	cvt.s64.s32 	%rd56, %r70;
	mad.lo.s32 	%r71, %r8, %r81, %r2;
	cvt.s64.s32 	%rd57, %r71;
	add.s64 	%rd58, %rd56, %rd3;
	shl.b64 	%rd59, %rd58, 2;
	add.s64 	%rd60, %rd1, %rd59;
	ld.global.f32 	%f313, [%rd60];
	st.shared.f32 	[%r10], %f313;
	add.s64 	%rd61, %rd57, %rd4;
	shl.b64 	%rd62, %rd61, 2;
	add.s64 	%rd63, %rd2, %rd62;
	ld.global.f32 	%f314, [%rd63];
	st.shared.f32 	[%r11], %f314;
	bar.sync 	0;
	ld.shared.f32 	%f315, [%r9];
	ld.shared.f32 	%f316, [%r12];
	fma.rn.f32 	%f317, %f315, %f316, %f367;
	ld.shared.f32 	%f318, [%r9+4];
	ld.shared.f32 	%f319, [%r12+64];
	fma.rn.f32 	%f320, %f318, %f319, %f317;
	ld.shared.f32 	%f321, [%r9+8];
	ld.shared.f32 	%f322, [%r12+128];
	fma.rn.f32 	%f323, %f321, %f322, %f320;
	ld.shared.f32 	%f324, [%r9+12];
	ld.shared.f32 	%f325, [%r12+192];
	fma.rn.f32 	%f326, %f324, %f325, %f323;
	ld.shared.f32 	%f327, [%r9+16];
	ld.shared.f32 	%f328, [%r12+256];
	fma.rn.f32 	%f329, %f327, %f328, %f326;
	ld.shared.f32 	%f330, [%r9+20];
	ld.shared.f32 	%f331, [%r12+320];
	fma.rn.f32 	%f332, %f330, %f331, %f329;
	ld.shared.f32 	%f333, [%r9+24];
	ld.shared.f32 	%f334, [%r12+384];
	fma.rn.f32 	%f335, %f333, %f334, %f332;
	ld.shared.f32 	%f336, [%r9+28];
	ld.shared.f32 	%f337, [%r12+448];
	fma.rn.f32 	%f338, %f336, %f337, %f335;
	ld.shared.f32 	%f339, [%r9+32];
	ld.shared.f32 	%f340, [%r12+512];
	fma.rn.f32 	%f341, %f339, %f340, %f338;
	ld.shared.f32 	%f342, [%r9+36];
	ld.shared.f32 	%f343, [%r12+576];
	fma.rn.f32 	%f344, %f342, %f343, %f341;
	ld.shared.f32 	%f345, [%r9+40];
	ld.shared.f32 	%f346, [%r12+640];
	fma.rn.f32 	%f347, %f345, %f346, %f344;
	ld.shared.f32 	%f348, [%r9+44];
	ld.shared.f32 	%f349, [%r12+704];
	fma.rn.f32 	%f350, %f348, %f349, %f347;
	ld.shared.f32 	%f351, [%r9+48];
	ld.shared.f32 	%f352, [%r12+768];
	fma.rn.f32 	%f353, %f351, %f352, %f350;
	ld.shared.f32 	%f354, [%r9+52];
	ld.shared.f32 	%f355, [%r12+832];
	fma.rn.f32 	%f356, %f354, %f355, %f353;
	ld.shared.f32 	%f357, [%r9+56];
	ld.shared.f32 	%f358, [%r12+896];
	fma.rn.f32 	%f359, %f357, %f358, %f356;
	ld.shared.f32 	%f360, [%r9+60];
	ld.shared.f32 	%f361, [%r12+960];
	fma.rn.f32 	%f367, %f360, %f361, %f359;
	bar.sync 	0;
$L__BB1_9:
	mad.lo.s32 	%r72, %r1, %r43, %r2;
	cvt.s64.s32 	%rd64, %r72;
	cvta.to.global.u64 	%rd65, %rd7;
	mad.lo.s32 	%r73, %r43, %r3, %r4;
	cvt.s64.s32 	%rd66, %r73;
	add.s64 	%rd67, %rd64, %rd66;
	shl.b64 	%rd68, %rd67, 2;
	add.s64 	%rd69, %rd65, %rd68;
	st.global.f32 	[%rd69], %f367;
	ret;

}


// ===== COMPILED SASS (sm_100) =====

	.target	sm_100

	.elftype	@"ET_EXEC"


//--------------------- .note.nv.tkinfo           --------------------------
	.section	.note.nv.tkinfo,"",@"SHT_NOTE"
	.sectionflags	@"SHF_NOTE_NV_TKINFO"
	.tkinfo
        /*0018*/ 	.word	0x00000002
        /*0030*/ 	.string	""
        /*0030*/ 	.string	"ptxas"
        /*0030*/ 	.string	"Cuda compilation tools, release 13.0, V13.0.88"
        /*0030*/ 	.string	"Build cuda_13.0.r13.0/compiler.36424714_0"
        /*0030*/ 	.string	"-arch sm_100 -m 64 "



//--------------------- .note.nv.cuinfo           --------------------------
	.section	.note.nv.cuinfo,"",@"SHT_NOTE"
	.sectionflags	@"SHF_NOTE_NV_CUINFO"
        /*0018*/ 	.short	0x0002
        /*001a*/ 	.short	0x0064
        /*001c*/ 	.short	0x0082
	.zero		2


//--------------------- .nv.info                  --------------------------
	.section	.nv.info,"",@"SHT_CUDA_INFO"
	.align	4


	//----- nvinfo : EIATTR_REGCOUNT
	.align		4
        /*0000*/ 	.byte	0x04, 0x2f
        /*0002*/ 	.short	(.L_1 - .L_0)
	.align		4
.L_0:
        /*0004*/ 	.word	index@(_Z12MatMulKernel6MatrixS_S_)
        /*0008*/ 	.word	0x00000020


	//----- nvinfo : EIATTR_FRAME_SIZE
	.align		4
.L_1:
        /*000c*/ 	.byte	0x04, 0x11
        /*000e*/ 	.short	(.L_3 - .L_2)
	.align		4
.L_2:
        /*0010*/ 	.word	index@(_Z12MatMulKernel6MatrixS_S_)
        /*0014*/ 	.word	0x00000000


	//----- nvinfo : EIATTR_REGCOUNT
	.align		4
.L_3:
        /*0018*/ 	.byte	0x04, 0x2f
        /*001a*/ 	.short	(.L_5 - .L_4)
	.align		4
.L_4:
        /*001c*/ 	.word	index@(_Z24MatMulKernelSharedMemory6MatrixS_S_)
        /*0020*/ 	.word	0x00000020


	//----- nvinfo : EIATTR_FRAME_SIZE
	.align		4
.L_5:
        /*0024*/ 	.byte	0x04, 0x11
        /*0026*/ 	.short	(.L_7 - .L_6)
	.align		4
.L_6:
        /*0028*/ 	.word	index@(_Z24MatMulKernelSharedMemory6MatrixS_S_)
        /*002c*/ 	.word	0x00000000


	//----- nvinfo : EIATTR_MIN_STACK_SIZE
	.align		4
.L_7:
        /*0030*/ 	.byte	0x04, 0x12
        /*0032*/ 	.short	(.L_9 - .L_8)
	.align		4
.L_8:
        /*0034*/ 	.word	index@(_Z24MatMulKernelSharedMemory6MatrixS_S_)
        /*0038*/ 	.word	0x00000000


	//----- nvinfo : EIATTR_MIN_STACK_SIZE
	.align		4
.L_9:
        /*003c*/ 	.byte	0x04, 0x12
        /*003e*/ 	.short	(.L_11 - .L_10)
	.align		4
.L_10:
        /*0040*/ 	.word	index@(_Z12MatMulKernel6MatrixS_S_)
        /*0044*/ 	.word	0x00000000
.L_11:


//--------------------- .nv.compat                --------------------------
	.section	.nv.compat,"",@"SHT_CUDA_COMPAT_INFO"
	.align	4
        /*0000*/ 	.byte	0x02, 0x09, 0x00, 0x00, 0x02, 0x02, 0x01, 0x00, 0x02, 0x05, 0x05, 0x00, 0x03, 0x07, 0x01, 0x01
        /*0010*/ 	.byte	0x02, 0x03, 0x00, 0x00, 0x02, 0x06, 0x01, 0x00, 0x04, 0x0b, 0x08, 0x00, 0x09, 0x00, 0x00, 0x00
        /*0020*/ 	.byte	0x00, 0x00, 0x00, 0x00


//--------------------- .nv.info._Z24MatMulKernelSharedMemory6MatrixS_S_ --------------------------
	.section	.nv.info._Z24MatMulKernelSharedMemory6MatrixS_S_,"",@"SHT_CUDA_INFO"
	.sectionflags	@""
	.align	4


	//----- nvinfo : EIATTR_CUDA_API_VERSION
	.align		4
        /*0000*/ 	.byte	0x04, 0x37
        /*0002*/ 	.short	(.L_13 - .L_12)
.L_12:
        /*0004*/ 	.word	0x00000082


	//----- nvinfo : EIATTR_KPARAM_INFO
	.align		4
.L_13:
        /*0008*/ 	.byte	0x04, 0x17
        /*000a*/ 	.short	(.L_15 - .L_14)
.L_14:
        /*000c*/ 	.word	0x00000000
        /*0010*/ 	.short	0x0002
        /*0012*/ 	.short	0x0030
        /*0014*/ 	.byte	0x00, 0xf0, 0x61, 0x00


	//----- nvinfo : EIATTR_KPARAM_INFO
	.align		4
.L_15:
        /*0018*/ 	.byte	0x04, 0x17
        /*001a*/ 	.short	(.L_17 - .L_16)
.L_16:
        /*001c*/ 	.word	0x00000000
        /*0020*/ 	.short	0x0001
        /*0022*/ 	.short	0x0018
        /*0024*/ 	.byte	0x00, 0xf0, 0x61, 0x00


	//----- nvinfo : EIATTR_KPARAM_INFO
	.align		4
.L_17:
        /*0028*/ 	.byte	0x04, 0x17
        /*002a*/ 	.short	(.L_19 - .L_18)
.L_18:
        /*002c*/ 	.word	0x00000000
        /*0030*/ 	.short	0x0000
        /*0032*/ 	.short	0x0000
        /*0034*/ 	.byte	0x00, 0xf0, 0x61, 0x00


	//----- nvinfo : EIATTR_SPARSE_MMA_MASK
	.align		4
.L_19:
        /*0038*/ 	.byte	0x03, 0x50
        /*003a*/ 	.short	0x0000


	//----- nvinfo : EIATTR_MAXREG_COUNT
	.align		4
        /*003c*/ 	.byte	0x03, 0x1b
        /*003e*/ 	.short	0x00ff


	//----- nvinfo : EIATTR_NUM_BARRIERS
	.align		4
        /*0040*/ 	.byte	0x02, 0x4c
        /*0042*/ 	.byte	0x01
	.zero		1


	//----- nvinfo : EIATTR_MERCURY_ISA_VERSION
	.align		4
        /*0044*/ 	.byte	0x03, 0x5f
        /*0046*/ 	.short	0x0101


	//----- nvinfo : EIATTR_VRC_CTA_INIT_COUNT
	.align		4
        /*0048*/ 	.byte	0x02, 0x4a
	.zero		1
	.zero		1


	//----- nvinfo : EIATTR_EXIT_INSTR_OFFSETS
	.align		4
        /*004c*/ 	.byte	0x04, 0x1c
        /*004e*/ 	.short	(.L_21 - .L_20)


	//   ....[0]....
.L_20:
        /*0050*/ 	.word	0x00001be0


	//----- nvinfo : EIATTR_CBANK_PARAM_SIZE
	.align		4
.L_21:
        /*0054*/ 	.byte	0x03, 0x19
        /*0056*/ 	.short	0x0048


	//----- nvinfo : EIATTR_PARAM_CBANK
	.align		4
        /*0058*/ 	.byte	0x04, 0x0a
        /*005a*/ 	.short	(.L_23 - .L_22)
	.align		4
.L_22:
        /*005c*/ 	.word	index@(.nv.constant0._Z24MatMulKernelSharedMemory6MatrixS_S_)
        /*0060*/ 	.short	0x0380
        /*0062*/ 	.short	0x0048


	//----- nvinfo : EIATTR_SW_WAR
	.align		4
.L_23:
        /*0064*/ 	.byte	0x04, 0x36
        /*0066*/ 	.short	(.L_25 - .L_24)
.L_24:
        /*0068*/ 	.word	0x00000008
.L_25:


//--------------------- .nv.info._Z12MatMulKernel6MatrixS_S_ --------------------------
	.section	.nv.info._Z12MatMulKernel6MatrixS_S_,"",@"SHT_CUDA_INFO"
	.sectionflags	@""
	.align	4


	//----- nvinfo : EIATTR_CUDA_API_VERSION
	.align		4
        /*0000*/ 	.byte	0x04, 0x37
        /*0002*/ 	.short	(.L_27 - .L_26)
.L_26:
        /*0004*/ 	.word	0x00000082


	//----- nvinfo : EIATTR_KPARAM_INFO
	.align		4
.L_27:
        /*0008*/ 	.byte	0x04, 0x17
        /*000a*/ 	.short	(.L_29 - .L_28)
.L_28:
        /*000c*/ 	.word	0x00000000
        /*0010*/ 	.short	0x0002
        /*0012*/ 	.short	0x0030
        /*0014*/ 	.byte	0x00, 0xf0, 0x61, 0x00


	//----- nvinfo : EIATTR_KPARAM_INFO
	.align		4
.L_29:
        /*0018*/ 	.byte	0x04, 0x17
        /*001a*/ 	.short	(.L_31 - .L_30)
.L_30:
        /*001c*/ 	.word	0x00000000
        /*0020*/ 	.short	0x0001
        /*0022*/ 	.short	0x0018
        /*0024*/ 	.byte	0x00, 0xf0, 0x61, 0x00


	//----- nvinfo : EIATTR_KPARAM_INFO
	.align		4
.L_31:
        /*0028*/ 	.byte	0x04, 0x17
        /*002a*/ 	.short	(.L_33 - .L_32)
.L_32:
        /*002c*/ 	.word	0x00000000
        /*0030*/ 	.short	0x0000
        /*0032*/ 	.short	0x0000
        /*0034*/ 	.byte	0x00, 0xf0, 0x61, 0x00


	//----- nvinfo : EIATTR_SPARSE_MMA_MASK
	.align		4
.L_33:
        /*0038*/ 	.byte	0x03, 0x50
        /*003a*/ 	.short	0x0000


	//----- nvinfo : EIATTR_MAXREG_COUNT
	.align		4
        /*003c*/ 	.byte	0x03, 0x1b
        /*003e*/ 	.short	0x00ff


	//----- nvinfo : EIATTR_MERCURY_ISA_VERSION
	.align		4
        /*0040*/ 	.byte	0x03, 0x5f
        /*0042*/ 	.short	0x0101


	//----- nvinfo : EIATTR_VRC_CTA_INIT_COUNT
	.align		4
        /*0044*/ 	.byte	0x02, 0x4a
	.zero		1
	.zero		1


	//----- nvinfo : EIATTR_EXIT_INSTR_OFFSETS
	.align		4
        /*0048*/ 	.byte	0x04, 0x1c
        /*004a*/ 	.short	(.L_35 - .L_34)


	//   ....[0]....
.L_34:
        /*004c*/ 	.word	0x00000900


	//----- nvinfo : EIATTR_CBANK_PARAM_SIZE
	.align		4
.L_35:
        /*0050*/ 	.byte	0x03, 0x19
        /*0052*/ 	.short	0x0048


	//----- nvinfo : EIATTR_PARAM_CBANK
	.align		4
        /*0054*/ 	.byte	0x04, 0x0a
        /*0056*/ 	.short	(.L_37 - .L_36)
	.align		4
.L_36:
        /*0058*/ 	.word	index@(.nv.constant0._Z12MatMulKernel6MatrixS_S_)
        /*005c*/ 	.short	0x0380
        /*005e*/ 	.short	0x0048


	//----- nvinfo : EIATTR_SW_WAR
	.align		4
.L_37:
        /*0060*/ 	.byte	0x04, 0x36
        /*0062*/ 	.short	(.L_39 - .L_38)
.L_38:
        /*0064*/ 	.word	0x00000008
.L_39:


//--------------------- .nv.callgraph             --------------------------
	.section	.nv.callgraph,"",@"SHT_CUDA_CALLGRAPH"
	.align	4
	.sectionentsize	8
	.align		4
        /*0000*/ 	.word	0x00000000
	.align		4
        /*0004*/ 	.word	0xffffffff
	.align		4
        /*0008*/ 	.word	0x00000000
	.align		4
        /*000c*/ 	.word	0xfffffffe
	.align		4
        /*0010*/ 	.word	0x00000000
	.align		4
        /*0014*/ 	.word	0xfffffffd
	.align		4
        /*0018*/ 	.word	0x00000000
	.align		4
        /*001c*/ 	.word	0xfffffffc


//--------------------- .text._Z24MatMulKernelSharedMemory6MatrixS_S_ --------------------------
	.section	.text._Z24MatMulKernelSharedMemory6MatrixS_S_,"ax",@progbits
	.align	128
        .global         _Z24MatMulKernelSharedMemory6MatrixS_S_
        .type           _Z24MatMulKernelSharedMemory6MatrixS_S_,@function
        .size           _Z24MatMulKernelSharedMemory6MatrixS_S_,(.L_x_11 - _Z24MatMulKernelSharedMemory6MatrixS_S_)
        .other          _Z24MatMulKernelSharedMemory6MatrixS_S_,@"STO_CUDA_ENTRY STV_DEFAULT"
_Z24MatMulKernelSharedMemory6MatrixS_S_:
.text._Z24MatMulKernelSharedMemory6MatrixS_S_:
[----:B------:R-:W-:Y:S01]  /*0000*/  LDC R1, c[0x0][0x37c] ;  /* 0x0000df00ff017b82 */ /* 0x000fe20000000800 */
[----:B------:R-:W0:Y:S01]  /*0010*/  S2R R17, SR_CTAID.X ;  /* 0x0000000000117919 */ /* 0x000e220000002500 */
[----:B------:R-:W1:Y:S06]  /*0020*/  LDCU UR6, c[0x0][0x380] ;  /* 0x00007000ff0677ac */ /* 0x000e6c0008000800 */
[----:B------:R-:W2:Y:S01]  /*0030*/  S2UR UR4, SR_CTAID.Y ;  /* 0x00000000000479c3 */ /* 0x000ea20000002600 */
[----:B------:R-:W-:Y:S01]  /*0040*/  HFMA2 R25, -RZ, RZ, 0, 0 ;  /* 0x00000000ff197431 */ /* 0x000fe200000001ff */
[----:B------:R-:W3:Y:S01]  /*0050*/  S2R R9, SR_TID.Y ;  /* 0x0000000000097919 */ /* 0x000ee20000002200 */
[----:B------:R-:W4:Y:S01]  /*0060*/  LDCU.64 UR12, c[0x0][0x358] ;  /* 0x00006b00ff0c77ac */ /* 0x000f220008000a00 */
[----:B------:R-:W3:Y:S01]  /*0070*/  S2R R6, SR_TID.X ;  /* 0x0000000000067919 */ /* 0x000ee20000002100 */
[----:B-1----:R-:W-:-:S02]  /*0080*/  UISETP.GE.AND UP0, UPT, UR6, 0x10, UPT ;  /* 0x000000100600788c */ /* 0x002fc4000bf06270 */
[----:B------:R-:W-:-:S04]  /*0090*/  USHF.R.S32.HI UR5, URZ, 0x1f, UR6 ;  /* 0x0000001fff057899 */ /* 0x000fc80008011406 */
[----:B------:R-:W-:Y:S02]  /*00a0*/  ULEA.HI UR5, UR5, UR6, URZ, 0x4 ;  /* 0x0000000605057291 */ /* 0x000fe4000f8f20ff */
[----:B--2---:R-:W-:Y:S01]  /*00b0*/  USHF.L.U32 UR4, UR4, 0x4, URZ ;  /* 0x0000000404047899 */ /* 0x004fe200080006ff */
[----:B0-----:R-:W-:Y:S01]  /*00c0*/  SHF.L.U32 R17, R17, 0x4, RZ ;  /* 0x0000000411117819 */ /* 0x001fe200000006ff */
[----:B----4-:R-:W-:Y:S10]  /*00d0*/  BRA.U !UP0, `(.L_x_0) ;  /* 0x0000001908907547 */ /* 0x010ff4000b800000 */
[----:B------:R-:W0:Y:S01]  /*00e0*/  S2UR UR8, SR_CgaCtaId ;  /* 0x00000000000879c3 */ /* 0x000e220000008800 */
[----:B------:R-:W3:Y:S01]  /*00f0*/  LDCU UR11, c[0x0][0x388] ;  /* 0x00007100ff0b77ac */ /* 0x000ee20008000800 */
[----:B------:R-:W-:Y:S02]  /*0100*/  MOV R25, RZ ;  /* 0x000000ff00197202 */ /* 0x000fe40000000f00 */
[----:B------:R-:W-:Y:S01]  /*0110*/  MOV R20, RZ ;  /* 0x000000ff00147202 */ /* 0x000fe20000000f00 */
[----:B------:R-:W-:Y:S01]  /*0120*/  USHF.R.S32.HI UR5, URZ, 0x4, UR5 ;  /* 0x00000004ff057899 */ /* 0x000fe20008011405 */
[----:B------:R-:W-:Y:S02]  /*0130*/  UMOV UR7, 0x400 ;  /* 0x0000040000077882 */ /* 0x000fe40000000000 */
[----:B------:R-:W1:Y:S01]  /*0140*/  LDC R18, c[0x0][0x3a0] ;  /* 0x0000e800ff127b82 */ /* 0x000e620000000800 */
[----:B------:R-:W-:-:S04]  /*0150*/  UIADD3 UR10, UPT, UPT, UR5, -0x1, URZ ;  /* 0xffffffff050a7890 */ /* 0x000fc8000fffe0ff */
[----:B------:R-:W-:Y:S01]  /*0160*/  UISETP.GE.U32.AND UP0, UPT, UR10, 0x3, UPT ;  /* 0x000000030a00788c */ /* 0x000fe2000bf06070 */
[----:B---3--:R-:W-:Y:S01]  /*0170*/  IMAD R16, R9, UR11, R6 ;  /* 0x0000000b09107c24 */ /* 0x008fe2000f8e0206 */
[----:B------:R-:W-:Y:S02]  /*0180*/  UIMAD UR6, UR4, UR11, URZ ;  /* 0x0000000b040672a4 */ /* 0x000fe4000f8e02ff */
[----:B0-----:R-:W-:Y:S02]  /*0190*/  ULEA UR9, UR8, UR7, 0x18 ;  /* 0x0000000708097291 */ /* 0x001fe4000f8ec0ff */
[----:B------:R-:W-:Y:S01]  /*01a0*/  SHF.R.S32.HI R2, RZ, 0x1f, R16 ;  /* 0x0000001fff027819 */ /* 0x000fe20000011410 */
[----:B------:R-:W-:-:S04]  /*01b0*/  UIADD3 UR7, UPT, UPT, UR7, 0x400, URZ ;  /* 0x0000040007077890 */ /* 0x000fc8000fffe0ff */
[----:B------:R-:W-:Y:S01]  /*01c0*/  ULEA UR7, UR8, UR7, 0x18 ;  /* 0x0000000708077291 */ /* 0x000fe2000f8ec0ff */
[C---:B------:R-:W-:Y:S01]  /*01d0*/  LEA R7, R9.reuse, UR9, 0x6 ;  /* 0x0000000909077c11 */ /* 0x040fe2000f8e30ff */
[----:B-1----:R-:W-:Y:S01]  /*01e0*/  IMAD R5, R9, R18, R6 ;  /* 0x0000001209057224 */ /* 0x002fe200078e0206 */
[----:B------:R-:W-:-:S03]  /*01f0*/  SHF.L.U32 R26, R18, 0x4, RZ ;  /* 0x00000004121a7819 */ /* 0x000fc600000006ff */
[C---:B------:R-:W-:Y:S02]  /*0200*/  LEA R0, R6.reuse, UR7, 0x2 ;  /* 0x0000000706007c11 */ /* 0x040fe4000f8e10ff */
[----:B------:R-:W-:Y:S02]  /*0210*/  SHF.R.S32.HI R3, RZ, 0x1f, R5 ;  /* 0x0000001fff037819 */ /* 0x000fe40000011405 */
[----:B------:R-:W-:Y:S02]  /*0220*/  LEA R6, R6, R7, 0x2 ;  /* 0x0000000706067211 */ /* 0x000fe400078e10ff */
[----:B------:R-:W-:Y:S01]  /*0230*/  LEA R4, R9, R0, 0x6 ;  /* 0x0000000009047211 */ /* 0x000fe200078e30ff */
[----:B------:R-:W-:Y:S06]  /*0240*/  BRA.U !UP0, `(.L_x_1) ;  /* 0x0000000d08807547 */ /* 0x000fec000b800000 */
[----:B------:R-:W-:Y:S01]  /*0250*/  UIADD3 UR6, UPT, UPT, UR6, 0x20, URZ ;  /* 0x0000002006067890 */ /* 0x000fe2000fffe0ff */
[----:B------:R-:W-:Y:S01]  /*0260*/  IADD3 R26, PT, PT, R17, R26, RZ ;  /* 0x0000001a111a7210 */ /* 0x000fe20007ffe0ff */
[----:B------:R-:W-:Y:S01]  /*0270*/  ULOP3.LUT UR7, UR5, 0x7fffffc, URZ, 0xc0, !UPT ;  /* 0x07fffffc05077892 */ /* 0x000fe2000f8ec0ff */
[CC--:B------:R-:W-:Y:S01]  /*0280*/  LEA R24, R18.reuse, R17.reuse, 0x5 ;  /* 0x0000001112187211 */ /* 0x0c0fe200078e28ff */
[----:B------:R-:W-:Y:S01]  /*0290*/  IMAD R22, R18, 0x30, R17 ;  /* 0x0000003012167824 */ /* 0x000fe200078e0211 */
[----:B------:R-:W-:Y:S01]  /*02a0*/  MOV R25, RZ ;  /* 0x000000ff00197202 */ /* 0x000fe20000000f00 */
[----:B------:R-:W0:Y:S01]  /*02b0*/  LDCU.64 UR10, c[0x0][0x3a8] ;  /* 0x00007500ff0a77ac */ /* 0x000e220008000a00 */
[----:B------:R-:W-:Y:S02]  /*02c0*/  MOV R20, R17 ;  /* 0x0000001100147202 */ /* 0x000fe40000000f00 */
[----:B------:R-:W-:Y:S01]  /*02d0*/  MOV R19, UR6 ;  /* 0x0000000600137c02 */ /* 0x000fe20008000f00 */
[----:B------:R-:W1:Y:S01]  /*02e0*/  LDCU.64 UR8, c[0x0][0x390] ;  /* 0x00007200ff0877ac */ /* 0x000e620008000a00 */
[----:B------:R-:W-:-:S12]  /*02f0*/  UIADD3 UR7, UPT, UPT, -UR7, URZ, URZ ;  /* 0x000000ff07077290 */ /* 0x000fd8000fffe1ff */
.L_x_2:
[----:B------:R-:W-:Y:S02]  /*0300*/  IADD3 R9, PT, PT, R19, -0x20, RZ ;  /* 0xffffffe013097810 */ /* 0x000fe40007ffe0ff */
[----:B------:R-:W-:Y:S02]  /*0310*/  IADD3 R11, P0, PT, R5, R20, RZ ;  /* 0x00000014050b7210 */ /* 0x000fe40007f1e0ff */
[----:B------:R-:W-:Y:S02]  /*0320*/  IADD3 R13, P1, PT, R16, R9, RZ ;  /* 0x00000009100d7210 */ /* 0x000fe40007f3e0ff */
[----:B------:R-:W-:Y:S02]  /*0330*/  LEA.HI.X.SX32 R12, R20, R3, 0x1, P0 ;  /* 0x00000003140c7211 */ /* 0x000fe400000f0eff */
[----:B0-----:R-:W-:Y:S02]  /*0340*/  LEA R8, P0, R11, UR10, 0x2 ;  /* 0x0000000a0b087c11 */ /* 0x001fe4000f8010ff */
[----:B------:R-:W-:-:S02]  /*0350*/  LEA.HI.X.SX32 R14, R9, R2, 0x1, P1 ;  /* 0x00000002090e7211 */ /* 0x000fc400008f0eff */
[----:B-1----:R-:W-:Y:S02]  /*0360*/  LEA R10, P1, R13, UR8, 0x2 ;  /* 0x000000080d0a7c11 */ /* 0x002fe4000f8210ff */
[----:B------:R-:W-:Y:S02]  /*0370*/  LEA.HI.X R9, R11, UR11, R12, 0x2, P0 ;  /* 0x0000000b0b097c11 */ /* 0x000fe400080f140c */
[----:B------:R-:W-:-:S03]  /*0380*/  LEA.HI.X R11, R13, UR9, R14, 0x2, P1 ;  /* 0x000000090d0b7c11 */ /* 0x000fc600088f140e */
[----:B------:R-:W2:Y:S04]  /*0390*/  LDG.E R23, desc[UR12][R8.64] ;  /* 0x0000000c08177981 */ /* 0x000ea8000c1e1900 */
[----:B------:R-:W3:Y:S04]  /*03a0*/  LDG.E R11, desc[UR12][R10.64] ;  /* 0x0000000c0a0b7981 */ /* 0x000ee8000c1e1900 */
[----:B---3--:R-:W-:Y:S04]  /*03b0*/  STS [R6], R11 ;  /* 0x0000000b06007388 */ /* 0x008fe80000000800 */
[----:B--2---:R-:W-:Y:S01]  /*03c0*/  STS [R4], R23 ;  /* 0x0000001704007388 */ /* 0x004fe20000000800 */
[----:B------:R-:W-:Y:S06]  /*03d0*/  BAR.SYNC.DEFER_BLOCKING 0x0 ;  /* 0x0000000000007b1d */ /* 0x000fec0000010000 */
[----:B------:R-:W-:Y:S04]  /*03e0*/  LDS R27, [R0] ;  /* 0x00000000001b7984 */ /* 0x000fe80000000800 */
[----:B------:R-:W0:Y:S04]  /*03f0*/  LDS.128 R12, [R7] ;  /* 0x00000000070c7984 */ /* 0x000e280000000c00 */
[----:B------:R-:W1:Y:S04]  /*0400*/  LDS R29, [R0+0x40] ;  /* 0x00004000001d7984 */ /* 0x000e680000000800 */
[----:B------:R-:W2:Y:S04]  /*0410*/  LDS R21, [R0+0x80] ;  /* 0x0000800000157984 */ /* 0x000ea80000000800 */
[----:B------:R-:W-:Y:S04]  /*0420*/  LDS.128 R8, [R7+0x10] ;  /* 0x0000100007087984 */ /* 0x000fe80000000c00 */
[----:B------:R-:W-:Y:S01]  /*0430*/  LDS R23, [R0+0x200] ;  /* 0x0002000000177984 */ /* 0x000fe20000000800 */
[----:B0-----:R-:W-:-:S03]  /*0440*/  FFMA R28, R12, R27, R25 ;  /* 0x0000001b0c1c7223 */ /* 0x001fc60000000019 */
[----:B------:R-:W0:Y:S04]  /*0450*/  LDS R12, [R0+0xc0] ;  /* 0x0000c000000c7984 */ /* 0x000e280000000800 */
[----:B------:R-:W3:Y:S01]  /*0460*/  LDS R25, [R0+0x100] ;  /* 0x0001000000197984 */ /* 0x000ee20000000800 */
[----:B-1----:R-:W-:-:S03]  /*0470*/  FFMA R13, R29, R13, R28 ;  /* 0x0000000d1d0d7223 */ /* 0x002fc6000000001c */
[----:B------:R-:W1:Y:S01]  /*0480*/  LDS R28, [R0+0x140] ;  /* 0x00014000001c7984 */ /* 0x000e620000000800 */
[----:B--2---:R-:W-:-:S03]  /*0490*/  FFMA R13, R21, R14, R13 ;  /* 0x0000000e150d7223 */ /* 0x004fc6000000000d */
[----:B------:R-:W2:Y:S01]  /*04a0*/  LDS R21, [R0+0x180] ;  /* 0x0001800000157984 */ /* 0x000ea20000000800 */
[----:B0-----:R-:W-:-:S04]  /*04b0*/  FFMA R13, R12, R15, R13 ;  /* 0x0000000f0c0d7223 */ /* 0x001fc8000000000d */
[----:B---3--:R-:W-:Y:S02]  /*04c0*/  FFMA R13, R8, R25, R13 ;  /* 0x00000019080d7223 */ /* 0x008fe4000000000d */
[----:B------:R-:W0:Y:S02]  /*04d0*/  LDS R8, [R0+0x1c0] ;  /* 0x0001c00000087984 */ /* 0x000e240000000800 */
[----:B-1----:R-:W-:Y:S02]  /*04e0*/  FFMA R9, R28, R9, R13 ;  /* 0x000000091c097223 */ /* 0x002fe4000000000d */
[----:B------:R-:W1:Y:S04]  /*04f0*/  LDS.128 R12, [R7+0x20] ;  /* 0x00002000070c7984 */ /* 0x000e680000000c00 */
[----:B------:R-:W3:Y:S01]  /*0500*/  LDS R28, [R0+0x240] ;  /* 0x00024000001c7984 */ /* 0x000ee20000000800 */
[----:B--2---:R-:W-:-:S03]  /*0510*/  FFMA R9, R21, R10, R9 ;  /* 0x0000000a15097223 */ /* 0x004fc60000000009 */
[----:B------:R-:W2:Y:S04]  /*0520*/  LDS R21, [R0+0x280] ;  /* 0x0002800000157984 */ /* 0x000ea80000000800 */
[----:B------:R-:W-:Y:S01]  /*0530*/  LDS R25, [R0+0x340] ;  /* 0x0003400000197984 */ /* 0x000fe20000000800 */
[----:B0-----:R-:W-:-:S04]  /*0540*/  FFMA R9, R8, R11, R9 ;  /* 0x0000000b08097223 */ /* 0x001fc80000000009 */
[----:B-1----:R-:W-:Y:S02]  /*0550*/  FFMA R9, R12, R23, R9 ;  /* 0x000000170c097223 */ /* 0x002fe40000000009 */
[----:B------:R-:W0:Y:S02]  /*0560*/  LDS R12, [R0+0x2c0] ;  /* 0x0002c000000c7984 */ /* 0x000e240000000800 */
[----:B---3--:R-:W-:Y:S02]  /*0570*/  FFMA R28, R28, R13, R9 ;  /* 0x0000000d1c1c7223 */ /* 0x008fe40000000009 */
[----:B------:R-:W-:Y:S04]  /*0580*/  LDS R13, [R0+0x300] ;  /* 0x00030000000d7984 */ /* 0x000fe80000000800 */
[----:B------:R-:W1:Y:S01]  /*0590*/  LDS.128 R8, [R7+0x30] ;  /* 0x0000300007087984 */ /* 0x000e620000000c00 */
[----:B--2---:R-:W-:Y:S01]  /*05a0*/  FFMA R21, R21, R14, R28 ;  /* 0x0000000e15157223 */ /* 0x004fe2000000001c */
[----:B------:R-:W-:-:S04]  /*05b0*/  IADD3 R23, PT, PT, R19, -0x10, RZ ;  /* 0xfffffff013177810 */ /* 0x000fc80007ffe0ff */
[----:B------:R-:W-:-:S04]  /*05c0*/  IADD3 R14, P0, PT, R16, R23, RZ ;  /* 0x00000017100e7210 */ /* 0x000fc80007f1e0ff */
[----:B------:R-:W-:Y:S02]  /*05d0*/  LEA.HI.X.SX32 R23, R23, R2, 0x1, P0 ;  /* 0x0000000217177211 */ /* 0x000fe400000f0eff */
[----:B------:R-:W-:-:S04]  /*05e0*/  LEA R28, P0, R14, UR8, 0x2 ;  /* 0x000000080e1c7c11 */ /* 0x000fc8000f8010ff */
[----:B------:R-:W-:Y:S01]  /*05f0*/  LEA.HI.X R29, R14, UR9, R23, 0x2, P0 ;  /* 0x000000090e1d7c11 */ /* 0x000fe200080f1417 */
[----:B0-----:R-:W-:Y:S02]  /*0600*/  FFMA R15, R12, R15, R21 ;  /* 0x0000000f0c0f7223 */ /* 0x001fe40000000015 */
[----:B------:R-:W0:Y:S02]  /*0610*/  LDS R21, [R0+0x380] ;  /* 0x0003800000157984 */ /* 0x000e240000000800 */
[----:B-1----:R-:W-:Y:S02]  /*0620*/  FFMA R15, R8, R13, R15 ;  /* 0x0000000d080f7223 */ /* 0x002fe4000000000f */
[----:B------:R-:W1:Y:S01]  /*0630*/  LDS R8, [R0+0x3c0] ;  /* 0x0003c00000087984 */ /* 0x000e620000000800 */
[----:B------:R-:W-:Y:S01]  /*0640*/  BAR.SYNC.DEFER_BLOCKING 0x0 ;  /* 0x0000000000007b1d */ /* 0x000fe20000010000 */
[----:B------:R-:W-:-:S04]  /*0650*/  IADD3 R14, P0, PT, R5, R26, RZ ;  /* 0x0000001a050e7210 */ /* 0x000fc80007f1e0ff */
[----:B------:R-:W-:Y:S02]  /*0660*/  LEA.HI.X.SX32 R13, R26, R3, 0x1, P0 ;  /* 0x000000031a0d7211 */ /* 0x000fe400000f0eff */
[----:B------:R-:W-:-:S04]  /*0670*/  LEA R12, P0, R14, UR10, 0x2 ;  /* 0x0000000a0e0c7c11 */ /* 0x000fc8000f8010ff */
[----:B------:R-:W-:Y:S01]  /*0680*/  LEA.HI.X R13, R14, UR11, R13, 0x2, P0 ;  /* 0x0000000b0e0d7c11 */ /* 0x000fe200080f140d */
[----:B------:R-:W2:Y:S04]  /*0690*/  LDG.E R29, desc[UR12][R28.64] ;  /* 0x0000000c1c1d7981 */ /* 0x000ea8000c1e1900 */
[----:B------:R-:W3:Y:S01]  /*06a0*/  LDG.E R27, desc[UR12][R12.64] ;  /* 0x0000000c0c1b7981 */ /* 0x000ee2000c1e1900 */
[----:B------:R-:W-:-:S04]  /*06b0*/  FFMA R9, R25, R9, R15 ;  /* 0x0000000919097223 */ /* 0x000fc8000000000f */
[----:B0-----:R-:W-:-:S04]  /*06c0*/  FFMA R9, R21, R10, R9 ;  /* 0x0000000a15097223 */ /* 0x001fc80000000009 */
[----:B-1----:R-:W-:Y:S01]  /*06d0*/  FFMA R9, R8, R11, R9 ;  /* 0x0000000b08097223 */ /* 0x002fe20000000009 */
[----:B--2---:R-:W-:Y:S04]  /*06e0*/  STS [R6], R29 ;  /* 0x0000001d06007388 */ /* 0x004fe80000000800 */
[----:B---3--:R-:W-:Y:S01]  /*06f0*/  STS [R4], R27 ;  /* 0x0000001b04007388 */ /* 0x008fe20000000800 */
[----:B------:R-:W-:Y:S06]  /*0700*/  BAR.SYNC.DEFER_BLOCKING 0x0 ;  /* 0x0000000000007b1d */ /* 0x000fec0000010000 */
[----:B------:R-:W-:Y:S04]  /*0710*/  LDS R23, [R0] ;  /* 0x0000000000177984 */ /* 0x000fe80000000800 */
[----:B------:R-:W0:Y:S04]  /*0720*/  LDS.128 R12, [R7] ;  /* 0x00000000070c7984 */ /* 0x000e280000000c00 */
[----:B------:R-:W1:Y:S04]  /*0730*/  LDS R28, [R0+0x40] ;  /* 0x00004000001c7984 */ /* 0x000e680000000800 */
[----:B------:R-:W2:Y:S04]  /*0740*/  LDS R21, [R0+0x80] ;  /* 0x0000800000157984 */ /* 0x000ea80000000800 */
[----:B------:R-:W-:Y:S01]  /*0750*/  LDS R25, [R0+0x340] ;  /* 0x0003400000197984 */ /* 0x000fe20000000800 */
[----:B0-----:R-:W-:-:S03]  /*0760*/  FFMA R9, R12, R23, R9 ;  /* 0x000000170c097223 */ /* 0x001fc60000000009 */
[----:B------:R-:W0:Y:S01]  /*0770*/  LDS R12, [R0+0xc0] ;  /* 0x0000c000000c7984 */ /* 0x000e220000000800 */
[----:B-1----:R-:W-:-:S03]  /*0780*/  FFMA R13, R28, R13, R9 ;  /* 0x0000000d1c0d7223 */ /* 0x002fc60000000009 */
[----:B------:R-:W-:Y:S04]  /*0790*/  LDS R23, [R0+0x100] ;  /* 0x0001000000177984 */ /* 0x000fe80000000800 */
[----:B------:R-:W1:Y:S04]  /*07a0*/  LDS.128 R8, [R7+0x10] ;  /* 0x0000100007087984 */ /* 0x000e680000000c00 */
[----:B------:R-:W3:Y:S01]  /*07b0*/  LDS R28, [R0+0x140] ;  /* 0x00014000001c7984 */ /* 0x000ee20000000800 */
[----:B--2---:R-:W-:-:S03]  /*07c0*/  FFMA R13, R21, R14, R13 ;  /* 0x0000000e150d7223 */ /* 0x004fc6000000000d */
[----:B------:R-:W2:Y:S01]  /*07d0*/  LDS R21, [R0+0x180] ;  /* 0x0001800000157984 */ /* 0x000ea20000000800 */
[----:B0-----:R-:W-:-:S04]  /*07e0*/  FFMA R13, R12, R15, R13 ;  /* 0x0000000f0c0d7223 */ /* 0x001fc8000000000d */
[----:B-1----:R-:W-:Y:S02]  /*07f0*/  FFMA R13, R8, R23, R13 ;  /* 0x00000017080d7223 */ /* 0x002fe4000000000d */
[----:B------:R-:W0:Y:S02]  /*0800*/  LDS R8, [R0+0x1c0] ;  /* 0x0001c00000087984 */ /* 0x000e240000000800 */
[----:B---3--:R-:W-:Y:S02]  /*0810*/  FFMA R9, R28, R9, R13 ;  /* 0x000000091c097223 */ /* 0x008fe4000000000d */
        /* <DEDUP_REMOVED lines=10> */
[----:B------:R-:W1:Y:S01]  /*08c0*/  LDS.128 R8, [R7+0x30] ;  /* 0x0000300007087984 */ /* 0x000e620000000c00 */
[----:B--2---:R-:W-:Y:S01]  /*08d0*/  FFMA R21, R21, R14, R28 ;  /* 0x0000000e15157223 */ /* 0x004fe2000000001c */
[----:B------:R-:W-:-:S04]  /*08e0*/  IADD3 R14, P0, PT, R16, R19, RZ ;  /* 0x00000013100e7210 */ /* 0x000fc80007f1e0ff */
[----:B------:R-:W-:Y:S02]  /*08f0*/  LEA.HI.X.SX32 R23, R19, R2, 0x1, P0 ;  /* 0x0000000213177211 */ /* 0x000fe400000f0eff */
[----:B------:R-:W-:-:S04]  /*0900*/  LEA R28, P0, R14, UR8, 0x2 ;  /* 0x000000080e1c7c11 */ /* 0x000fc8000f8010ff */
[----:B------:R-:W-:Y:S02]  /*0910*/  LEA.HI.X R29, R14, UR9, R23, 0x2, P0 ;  /* 0x000000090e1d7c11 */ /* 0x000fe400080f1417 */
[----:B------:R-:W-:Y:S01]  /*0920*/  IADD3 R14, P0, PT, R5, R24, RZ ;  /* 0x00000018050e7210 */ /* 0x000fe20007f1e0ff */
[----:B0-----:R-:W-:Y:S02]  /*0930*/  FFMA R15, R12, R15, R21 ;  /* 0x0000000f0c0f7223 */ /* 0x001fe40000000015 */
[----:B------:R-:W0:Y:S02]  /*0940*/  LDS R21, [R0+0x380] ;  /* 0x0003800000157984 */ /* 0x000e240000000800 */
[----:B-1----:R-:W-:Y:S02]  /*0950*/  FFMA R15, R8, R13, R15 ;  /* 0x0000000d080f7223 */ /* 0x002fe4000000000f */
[----:B------:R-:W1:Y:S01]  /*0960*/  LDS R8, [R0+0x3c0] ;  /* 0x0003c00000087984 */ /* 0x000e620000000800 */
[----:B------:R-:W-:Y:S01]  /*0970*/  BAR.SYNC.DEFER_BLOCKING 0x0 ;  /* 0x0000000000007b1d */ /* 0x000fe20000010000 */
[----:B------:R-:W-:-:S02]  /*0980*/  LEA.HI.X.SX32 R13, R24, R3, 0x1, P0 ;  /* 0x00000003180d7211 */ /* 0x000fc400000f0eff */
        /* <DEDUP_REMOVED lines=39> */
[----:B------:R-:W-:-:S04]  /*0c00*/  IADD3 R21, PT, PT, R19, 0x10, RZ ;  /* 0x0000001013157810 */ /* 0x000fc80007ffe0ff */
[----:B------:R-:W-:-:S04]  /*0c10*/  IADD3 R14, P0, PT, R16, R21, RZ ;  /* 0x00000015100e7210 */ /* 0x000fc80007f1e0ff */
[----:B------:R-:W-:Y:S02]  /*0c20*/  LEA.HI.X.SX32 R21, R21, R2, 0x1, P0 ;  /* 0x0000000215157211 */ /* 0x000fe400000f0eff */
[----:B------:R-:W-:-:S04]  /*0c30*/  LEA R28, P0, R14, UR8, 0x2 ;  /* 0x000000080e1c7c11 */ /* 0x000fc8000f8010ff */
[----:B------:R-:W-:Y:S02]  /*0c40*/  LEA.HI.X R29, R14, UR9, R21, 0x2, P0 ;  /* 0x000000090e1d7c11 */ /* 0x000fe400080f1415 */
[----:B------:R-:W2:Y:S01]  /*0c50*/  LDS R21, [R0+0x380] ;  /* 0x0003800000157984 */ /* 0x000ea20000000800 */
[----:B0-----:R-:W-:-:S04]  /*0c60*/  FFMA R15, R12, R15, R23 ;  /* 0x0000000f0c0f7223 */ /* 0x001fc80000000017 */
[----:B-1----:R-:W-:Y:S02]  /*0c70*/  FFMA R15, R8, R13, R15 ;  /* 0x0000000d080f7223 */ /* 0x002fe4000000000f */
[----:B------:R-:W0:Y:S01]  /*0c80*/  LDS R8, [R0+0x3c0] ;  /* 0x0003c00000087984 */ /* 0x000e220000000800 */
[----:B------:R-:W-:Y:S01]  /*0c90*/  BAR.SYNC.DEFER_BLOCKING 0x0 ;  /* 0x0000000000007b1d */ /* 0x000fe20000010000 */
[----:B------:R-:W-:-:S04]  /*0ca0*/  IADD3 R14, P0, PT, R5, R22, RZ ;  /* 0x00000016050e7210 */ /* 0x000fc80007f1e0ff */
[----:B------:R-:W-:Y:S02]  /*0cb0*/  LEA.HI.X.SX32 R13, R22, R3, 0x1, P0 ;  /* 0x00000003160d7211 */ /* 0x000fe400000f0eff */
[----:B------:R-:W-:-:S04]  /*0cc0*/  LEA R12, P0, R14, UR10, 0x2 ;  /* 0x0000000a0e0c7c11 */ /* 0x000fc8000f8010ff */
[----:B------:R-:W-:Y:S01]  /*0cd0*/  LEA.HI.X R13, R14, UR11, R13, 0x2, P0 ;  /* 0x0000000b0e0d7c11 */ /* 0x000fe200080f140d */
[----:B------:R-:W3:Y:S04]  /*0ce0*/  LDG.E R29, desc[UR12][R28.64] ;  /* 0x0000000c1c1d7981 */ /* 0x000ee8000c1e1900 */
[----:B------:R-:W4:Y:S01]  /*0cf0*/  LDG.E R27, desc[UR12][R12.64] ;  /* 0x0000000c0c1b7981 */ /* 0x000f22000c1e1900 */
[----:B------:R-:W-:-:S04]  /*0d00*/  FFMA R9, R25, R9, R15 ;  /* 0x0000000919097223 */ /* 0x000fc8000000000f */
[----:B--2---:R-:W-:-:S04]  /*0d10*/  FFMA R9, R21, R10, R9 ;  /* 0x0000000a15097223 */ /* 0x004fc80000000009 */
[----:B0-----:R-:W-:Y:S01]  /*0d20*/  FFMA R9, R8, R11, R9 ;  /* 0x0000000b08097223 */ /* 0x001fe20000000009 */
[----:B------:R-:W-:-:S04]  /*0d30*/  UIADD3 UR7, UPT, UPT, UR7, 0x4, URZ ;  /* 0x0000000407077890 */ /* 0x000fc8000fffe0ff */
[----:B------:R-:W-:Y:S01]  /*0d40*/  UISETP.NE.AND UP0, UPT, UR7, URZ, UPT ;  /* 0x000000ff0700728c */ /* 0x000fe2000bf05270 */
[C---:B------:R-:W-:Y:S02]  /*0d50*/  LEA R20, R18.reuse, R20, 0x6 ;  /* 0x0000001412147211 */ /* 0x040fe400078e30ff */
[C---:B------:R-:W-:Y:S02]  /*0d60*/  LEA R26, R18.reuse, R26, 0x6 ;  /* 0x0000001a121a7211 */ /* 0x040fe400078e30ff */
[C---:B------:R-:W-:Y:S02]  /*0d70*/  LEA R24, R18.reuse, R24, 0x6 ;  /* 0x0000001812187211 */ /* 0x040fe400078e30ff */
[----:B------:R-:W-:Y:S02]  /*0d80*/  IADD3 R19, PT, PT, R19, 0x40, RZ ;  /* 0x0000004013137810 */ /* 0x000fe40007ffe0ff */
[----:B------:R-:W-:Y:S01]  /*0d90*/  LEA R22, R18, R22, 0x6 ;  /* 0x0000001612167211 */ /* 0x000fe200078e30ff */
[----:B---3--:R-:W-:Y:S04]  /*0da0*/  STS [R6], R29 ;  /* 0x0000001d06007388 */ /* 0x008fe80000000800 */
[----:B----4-:R-:W-:Y:S01]  /*0db0*/  STS [R4], R27 ;  /* 0x0000001b04007388 */ /* 0x010fe20000000800 */
[----:B------:R-:W-:Y:S06]  /*0dc0*/  BAR.SYNC.DEFER_BLOCKING 0x0 ;  /* 0x0000000000007b1d */ /* 0x000fec0000010000 */
[----:B------:R-:W-:Y:S04]  /*0dd0*/  LDS R23, [R0] ;  /* 0x0000000000177984 */ /* 0x000fe80000000800 */
[----:B------:R-:W0:Y:S04]  /*0de0*/  LDS.128 R12, [R7] ;  /* 0x00000000070c7984 */ /* 0x000e280000000c00 */
[----:B------:R-:W1:Y:S04]  /*0df0*/  LDS R28, [R0+0x40] ;  /* 0x00004000001c7984 */ /* 0x000e680000000800 */
[----:B------:R-:W2:Y:S01]  /*0e00*/  LDS R21, [R0+0x80] ;  /* 0x0000800000157984 */ /* 0x000ea20000000800 */
        /* <DEDUP_REMOVED lines=23> */
[----:B--2---:R-:W-:-:S03]  /*0f80*/  FFMA R21, R21, R14, R28 ;  /* 0x0000000e15157223 */ /* 0x004fc6000000001c */
[----:B------:R-:W2:Y:S04]  /*0f90*/  LDS R23, [R0+0x340] ;  /* 0x0003400000177984 */ /* 0x000ea80000000800 */
[----:B------:R-:W3:Y:S04]  /*0fa0*/  LDS R28, [R0+0x380] ;  /* 0x00038000001c7984 */ /* 0x000ee80000000800 */
[----:B------:R-:W4:Y:S01]  /*0fb0*/  LDS R14, [R0+0x3c0] ;  /* 0x0003c000000e7984 */ /* 0x000f220000000800 */
[----:B0-----:R-:W-:-:S04]  /*0fc0*/  FFMA R15, R12, R15, R21 ;  /* 0x0000000f0c0f7223 */ /* 0x001fc80000000015 */
[----:B-1----:R-:W-:-:S04]  /*0fd0*/  FFMA R8, R8, R13, R15 ;  /* 0x0000000d08087223 */ /* 0x002fc8000000000f */
[----:B--2---:R-:W-:-:S04]  /*0fe0*/  FFMA R9, R23, R9, R8 ;  /* 0x0000000917097223 */ /* 0x004fc80000000008 */
[----:B---3--:R-:W-:-:S04]  /*0ff0*/  FFMA R9, R28, R10, R9 ;  /* 0x0000000a1c097223 */ /* 0x008fc80000000009 */
[----:B----4-:R-:W-:Y:S01]  /*1000*/  FFMA R25, R14, R11, R9 ;  /* 0x0000000b0e197223 */ /* 0x010fe20000000009 */
[----:B------:R-:W-:Y:S06]  /*1010*/  BAR.SYNC.DEFER_BLOCKING 0x0 ;  /* 0x0000000000007b1d */ /* 0x000fec0000010000 */
[----:B------:R-:W-:Y:S05]  /*1020*/  BRA.U UP0, `(.L_x_2) ;  /* 0xfffffff100b47547 */ /* 0x000fea000b83ffff */
[----:B------:R-:W-:-:S06]  /*1030*/  ULOP3.LUT UR6, UR5, 0x7fffffc, URZ, 0xc0, !UPT ;  /* 0x07fffffc05067892 */ /* 0x000fcc000f8ec0ff */
[----:B------:R-:W-:-:S07]  /*1040*/  MOV R20, UR6 ;  /* 0x0000000600147c02 */ /* 0x000fce0008000f00 */
.L_x_1:
[----:B------:R-:W-:-:S04]  /*1050*/  ULOP3.LUT UR7, UR5, 0x3, URZ, 0xc0, !UPT ;  /* 0x0000000305077892 */ /* 0x000fc8000f8ec0ff */
[----:B------:R-:W-:-:S09]  /*1060*/  UISETP.NE.AND UP0, UPT, UR7, URZ, UPT ;  /* 0x000000ff0700728c */ /* 0x000fd2000bf05270 */
[----:B------:R-:W-:Y:S05]  /*1070*/  BRA.U !UP0, `(.L_x_0) ;  /* 0x0000000908a87547 */ /* 0x000fea000b800000 */
[----:B------:R-:W0:Y:S01]  /*1080*/  LDC R19, c[0x0][0x388] ;  /* 0x0000e200ff137b82 */ /* 0x000e220000000800 */
[----:B------:R-:W1:Y:S01]  /*1090*/  LDCU UR6, c[0x0][0x3a0] ;  /* 0x00007400ff0677ac */ /* 0x000e620008000800 */
[----:B------:R-:W-:Y:S02]  /*10a0*/  UISETP.NE.AND UP0, UPT, UR7, 0x1, UPT ;  /* 0x000000010700788c */ /* 0x000fe4000bf05270 */
[----:B------:R-:W-:-:S04]  /*10b0*/  ULOP3.LUT UR5, UR5, 0x1, URZ, 0xc0, !UPT ;  /* 0x0000000105057892 */ /* 0x000fc8000f8ec0ff */
[----:B------:R-:W-:Y:S02]  /*10c0*/  UISETP.NE.U32.AND UP1, UPT, UR5, 0x1, UPT ;  /* 0x000000010500788c */ /* 0x000fe4000bf25070 */
[----:B-1----:R-:W-:Y:S01]  /*10d0*/  USHF.L.U32 UR6, UR6, 0x4, URZ ;  /* 0x0000000406067899 */ /* 0x002fe200080006ff */
[----:B0-----:R-:W-:Y:S01]  /*10e0*/  IMAD R19, R19, UR4, RZ ;  /* 0x0000000413137c24 */ /* 0x001fe2000f8e02ff */
[----:B------:R-:W-:Y:S10]  /*10f0*/  BRA.U !UP0, `(.L_x_3) ;  /* 0x0000000508ac7547 */ /* 0x000ff4000b800000 */
[----:B------:R-:W0:Y:S01]  /*1100*/  LDCU.64 UR8, c[0x0][0x390] ;  /* 0x00007200ff0877ac */ /* 0x000e220008000a00 */
[C---:B------:R-:W-:Y:S01]  /*1110*/  LEA R21, R20.reuse, R19, 0x4 ;  /* 0x0000001314157211 */ /* 0x040fe200078e20ff */
[----:B------:R-:W-:Y:S01]  /*1120*/  IMAD R18, R20, UR6, R17 ;  /* 0x0000000614127c24 */ /* 0x000fe2000f8e0211 */
[----:B------:R-:W1:Y:S02]  /*1130*/  LDCU.64 UR10, c[0x0][0x3a8] ;  /* 0x00007500ff0a77ac */ /* 0x000e640008000a00 */
[----:B------:R-:W-:Y:S02]  /*1140*/  IADD3 R11, P1, PT, R16, R21, RZ ;  /* 0x00000015100b7210 */ /* 0x000fe40007f3e0ff */
[----:B------:R-:W-:Y:S02]  /*1150*/  IADD3 R9, P0, PT, R5, R18, RZ ;  /* 0x0000001205097210 */ /* 0x000fe40007f1e0ff */
[----:B------:R-:W-:Y:S02]  /*1160*/  LEA.HI.X.SX32 R14, R21, R2, 0x1, P1 ;  /* 0x00000002150e7211 */ /* 0x000fe400008f0eff */
[----:B------:R-:W-:-:S02]  /*1170*/  LEA.HI.X.SX32 R12, R18, R3, 0x1, P0 ;  /* 0x00000003120c7211 */ /* 0x000fc400000f0eff */
[----:B0-----:R-:W-:Y:S02]  /*1180*/  LEA R10, P1, R11, UR8, 0x2 ;  /* 0x000000080b0a7c11 */ /* 0x001fe4000f8210ff */
[----:B-1----:R-:W-:Y:S02]  /*1190*/  LEA R8, P0, R9, UR10, 0x2 ;  /* 0x0000000a09087c11 */ /* 0x002fe4000f8010ff */
[----:B------:R-:W-:Y:S02]  /*11a0*/  LEA.HI.X R11, R11, UR9, R14, 0x2, P1 ;  /* 0x000000090b0b7c11 */ /* 0x000fe400088f140e */
[----:B------:R-:W-:-:S03]  /*11b0*/  LEA.HI.X R9, R9, UR11, R12, 0x2, P0 ;  /* 0x0000000b09097c11 */ /* 0x000fc600080f140c */
[----:B------:R-:W2:Y:S04]  /*11c0*/  LDG.E R27, desc[UR12][R10.64] ;  /* 0x0000000c0a1b7981 */ /* 0x000ea8000c1e1900 */
[----:B------:R-:W3:Y:S01]  /*11d0*/  LDG.E R29, desc[UR12][R8.64] ;  /* 0x0000000c081d7981 */ /* 0x000ee2000c1e1900 */
[----:B------:R-:W-:-:S03]  /*11e0*/  IADD3 R21, PT, PT, R21, 0x10, RZ ;  /* 0x0000001015157810 */ /* 0x000fc60007ffe0ff */
[----:B--2---:R-:W-:Y:S04]  /*11f0*/  STS [R6], R27 ;  /* 0x0000001b06007388 */ /* 0x004fe80000000800 */
[----:B---3--:R-:W-:Y:S01]  /*1200*/  STS [R4], R29 ;  /* 0x0000001d04007388 */ /* 0x008fe20000000800 */
[----:B------:R-:W-:Y:S06]  /*1210*/  BAR.SYNC.DEFER_BLOCKING 0x0 ;  /* 0x0000000000007b1d */ /* 0x000fec0000010000 */
[----:B------:R-:W-:Y:S04]  /*1220*/  LDS R22, [R0] ;  /* 0x0000000000167984 */ /* 0x000fe80000000800 */
[----:B------:R-:W0:Y:S04]  /*1230*/  LDS.128 R12, [R7] ;  /* 0x00000000070c7984 */ /* 0x000e280000000c00 */
[----:B------:R-:W1:Y:S04]  /*1240*/  LDS R26, [R0+0x40] ;  /* 0x00004000001a7984 */ /* 0x000e680000000800 */
[----:B------:R-:W2:Y:S04]  /*1250*/  LDS R23, [R0+0x80] ;  /* 0x0000800000177984 */ /* 0x000ea80000000800 */
[----:B------:R-:W3:Y:S04]  /*1260*/  LDS R24, [R0+0xc0] ;  /* 0x0000c00000187984 */ /* 0x000ee80000000800 */
[----:B------:R-:W-:Y:S04]  /*1270*/  LDS.128 R8, [R7+0x10] ;  /* 0x0000100007087984 */ /* 0x000fe80000000c00 */
[----:B------:R-:W-:Y:S01]  /*1280*/  LDS R29, [R0+0x300] ;  /* 0x00030000001d7984 */ /* 0x000fe20000000800 */
[----:B0-----:R-:W-:-:S03]  /*1290*/  FFMA R12, R12, R22, R25 ;  /* 0x000000160c0c7223 */ /* 0x001fc60000000019 */
[----:B------:R-:W0:Y:S01]  /*12a0*/  LDS R25, [R0+0x100] ;  /* 0x0001000000197984 */ /* 0x000e220000000800 */
[----:B-1----:R-:W-:-:S03]  /*12b0*/  FFMA R12, R26, R13, R12 ;  /* 0x0000000d1a0c7223 */ /* 0x002fc6000000000c */
[----:B------:R-:W1:Y:S01]  /*12c0*/  LDS R22, [R0+0x140] ;  /* 0x0001400000167984 */ /* 0x000e620000000800 */
[----:B--2---:R-:W-:-:S03]  /*12d0*/  FFMA R13, R23, R14, R12 ;  /* 0x0000000e170d7223 */ /* 0x004fc6000000000c */
[----:B------:R-:W2:Y:S01]  /*12e0*/  LDS R23, [R0+0x180] ;  /* 0x0001800000177984 */ /* 0x000ea20000000800 */
[----:B---3--:R-:W-:-:S03]  /*12f0*/  FFMA R13, R24, R15, R13 ;  /* 0x0000000f180d7223 */ /* 0x008fc6000000000d */
[----:B------:R-:W3:Y:S04]  /*1300*/  LDS R24, [R0+0x1c0] ;  /* 0x0001c00000187984 */ /* 0x000ee80000000800 */
[----:B------:R-:W-:Y:S01]  /*1310*/  LDS R26, [R0+0x340] ;  /* 0x00034000001a7984 */ /* 0x000fe20000000800 */
[----:B0-----:R-:W-:-:S03]  /*1320*/  FFMA R27, R8, R25, R13 ;  /* 0x00000019081b7223 */ /* 0x001fc6000000000d */
[----:B------:R-:W-:Y:S01]  /*1330*/  LDS R25, [R0+0x200] ;  /* 0x0002000000197984 */ /* 0x000fe20000000800 */
[----:B-1----:R-:W-:-:S03]  /*1340*/  FFMA R22, R22, R9, R27 ;  /* 0x0000000916167223 */ /* 0x002fc6000000001b */
[----:B------:R-:W0:Y:S01]  /*1350*/  LDS.128 R12, [R7+0x20] ;  /* 0x00002000070c7984 */ /* 0x000e220000000c00 */
[----:B--2---:R-:W-:Y:S01]  /*1360*/  FFMA R23, R23, R10, R22 ;  /* 0x0000000a17177223 */ /* 0x004fe20000000016 */
[----:B------:R-:W-:Y:S02]  /*1370*/  IADD3 R10, P0, PT, R16, R21, RZ ;  /* 0x00000015100a7210 */ /* 0x000fe40007f1e0ff */
[----:B------:R-:W1:Y:S01]  /*1380*/  LDS R8, [R0+0x240] ;  /* 0x0002400000087984 */ /* 0x000e620000000800 */
[----:B---3--:R-:W-:Y:S01]  /*1390*/  FFMA R11, R24, R11, R23 ;  /* 0x0000000b180b7223 */ /* 0x008fe20000000017 */
[----:B------:R-:W-:Y:S02]  /*13a0*/  LEA.HI.X.SX32 R21, R21, R2, 0x1, P0 ;  /* 0x0000000215157211 */ /* 0x000fe400000f0eff */
[----:B------:R-:W2:Y:S01]  /*13b0*/  LDS R9, [R0+0x280] ;  /* 0x0002800000097984 */ /* 0x000ea20000000800 */
[----:B------:R-:W-:-:S03]  /*13c0*/  LEA R22, P0, R10, UR8, 0x2 ;  /* 0x000000080a167c11 */ /* 0x000fc6000f8010ff */
[----:B------:R-:W-:Y:S01]  /*13d0*/  LDS R27, [R0+0x380] ;  /* 0x00038000001b7984 */ /* 0x000fe20000000800 */
[----:B------:R-:W-:Y:S01]  /*13e0*/  LEA.HI.X R23, R10, UR9, R21, 0x2, P0 ;  /* 0x000000090a177c11 */ /* 0x000fe200080f1415 */
[----:B0-----:R-:W-:Y:S01]  /*13f0*/  FFMA R11, R12, R25, R11 ;  /* 0x000000190c0b7223 */ /* 0x001fe2000000000b */
[----:B------:R-:W-:Y:S02]  /*1400*/  IADD3 R12, PT, PT, R18, UR6, RZ ;  /* 0x00000006120c7c10 */ /* 0x000fe4000fffe0ff */
[----:B------:R-:W-:Y:S01]  /*1410*/  LDS R18, [R0+0x3c0] ;  /* 0x0003c00000127984 */ /* 0x000fe20000000800 */
[----:B-1----:R-:W-:-:S03]  /*1420*/  FFMA R8, R8, R13, R11 ;  /* 0x0000000d08087223 */ /* 0x002fc6000000000b */
[----:B------:R-:W0:Y:S01]  /*1430*/  LDS R13, [R0+0x2c0] ;  /* 0x0002c000000d7984 */ /* 0x000e220000000800 */
[----:B--2---:R-:W-:-:S03]  /*1440*/  FFMA R14, R9, R14, R8 ;  /* 0x0000000e090e7223 */ /* 0x004fc60000000008 */
[----:B------:R-:W1:Y:S01]  /*1450*/  LDS.128 R8, [R7+0x30] ;  /* 0x0000300007087984 */ /* 0x000e620000000c00 */
[----:B------:R-:W-:Y:S01]  /*1460*/  BAR.SYNC.DEFER_BLOCKING 0x0 ;  /* 0x0000000000007b1d */ /* 0x000fe20000010000 */
[----:B------:R-:W-:-:S04]  /*1470*/  IADD3 R21, P0, PT, R5, R12, RZ ;  /* 0x0000000c05157210 */ /* 0x000fc80007f1e0ff */
[----:B------:R-:W-:Y:S02]  /*1480*/  LEA.HI.X.SX32 R12, R12, R3, 0x1, P0 ;  /* 0x000000030c0c7211 */ /* 0x000fe400000f0eff */
[----:B------:R-:W-:-:S04]  /*1490*/  LEA R24, P0, R21, UR10, 0x2 ;  /* 0x0000000a15187c11 */ /* 0x000fc8000f8010ff */
[----:B------:R-:W-:Y:S01]  /*14a0*/  LEA.HI.X R25, R21, UR11, R12, 0x2, P0 ;  /* 0x0000000b15197c11 */ /* 0x000fe200080f140c */
[----:B------:R-:W2:Y:S05]  /*14b0*/  LDG.E R23, desc[UR12][R22.64] ;  /* 0x0000000c16177981 */ /* 0x000eaa000c1e1900 */
[----:B------:R-:W3:Y:S01]  /*14c0*/  LDG.E R25, desc[UR12][R24.64] ;  /* 0x0000000c18197981 */ /* 0x000ee2000c1e1900 */
[----:B------:R-:W-:Y:S01]  /*14d0*/  IADD3 R20, PT, PT, R20, 0x2, RZ ;  /* 0x0000000214147810 */ /* 0x000fe20007ffe0ff */
[----:B0-----:R-:W-:-:S04]  /*14e0*/  FFMA R28, R13, R15, R14 ;  /* 0x0000000f0d1c7223 */ /* 0x001fc8000000000e */
[----:B-1----:R-:W-:-:S04]  /*14f0*/  FFMA R29, R8, R29, R28 ;  /* 0x0000001d081d7223 */ /* 0x002fc8000000001c */
[----:B------:R-:W-:-:S04]  /*1500*/  FFMA R26, R26, R9, R29 ;  /* 0x000000091a1a7223 */ /* 0x000fc8000000001d */
[----:B------:R-:W-:-:S04]  /*1510*/  FFMA R27, R27, R10, R26 ;  /* 0x0000000a1b1b7223 */ /* 0x000fc8000000001a */
[----:B------:R-:W-:Y:S01]  /*1520*/  FFMA R27, R18, R11, R27 ;  /* 0x0000000b121b7223 */ /* 0x000fe2000000001b */
        /* <DEDUP_REMOVED lines=8> */
[----:B------:R-:W-:Y:S04]  /*15b0*/  LDS R25, [R0+0x100] ;  /* 0x0001000000197984 */ /* 0x000fe80000000800 */
[----:B------:R-:W4:Y:S04]  /*15c0*/  LDS.128 R8, [R7+0x10] ;  /* 0x0000100007087984 */ /* 0x000f280000000c00 */
[----:B------:R-:W5:Y:S04]  /*15d0*/  LDS R18, [R0+0x140] ;  /* 0x0001400000127984 */ /* 0x000f680000000800 */
[----:B------:R-:W-:Y:S01]  /*15e0*/  LDS R24, [R0+0x240] ;  /* 0x0002400000187984 */ /* 0x000fe20000000800 */
[----:B0-----:R-:W-:-:S03]  /*15f0*/  FFMA R27, R12, R21, R27 ;  /* 0x000000150c1b7223 */ /* 0x001fc6000000001b */
[----:B------:R-:W0:Y:S01]  /*1600*/  LDS R21, [R0+0x180] ;  /* 0x0001800000157984 */ /* 0x000e220000000800 */
[----:B-1----:R-:W-:-:S03]  /*1610*/  FFMA R12, R22, R13, R27 ;  /* 0x0000000d160c7223 */ /* 0x002fc6000000001b */
[----:B------:R-:W1:Y:S01]  /*1620*/  LDS R22, [R0+0x1c0] ;  /* 0x0001c00000167984 */ /* 0x000e620000000800 */
[----:B--2---:R-:W-:-:S04]  /*1630*/  FFMA R23, R23, R14, R12 ;  /* 0x0000000e17177223 */ /* 0x004fc8000000000c */
[----:B---3--:R-:W-:Y:S02]  /*1640*/  FFMA R27, R28, R15, R23 ;  /* 0x0000000f1c1b7223 */ /* 0x008fe40000000017 */
[----:B------:R-:W-:Y:S04]  /*1650*/  LDS R23, [R0+0x200] ;  /* 0x0002000000177984 */ /* 0x000fe80000000800 */
[----:B------:R-:W2:Y:S01]  /*1660*/  LDS.128 R12, [R7+0x20] ;  /* 0x00002000070c7984 */ /* 0x000ea20000000c00 */
[----:B----4-:R-:W-:-:S04]  /*1670*/  FFMA R25, R8, R25, R27 ;  /* 0x0000001908197223 */ /* 0x010fc8000000001b */
[----:B-----5:R-:W-:Y:S02]  /*1680*/  FFMA R18, R18, R9, R25 ;  /* 0x0000000912127223 */ /* 0x020fe40000000019 */
[----:B------:R-:W3:Y:S02]  /*1690*/  LDS R25, [R0+0x280] ;  /* 0x0002800000197984 */ /* 0x000ee40000000800 */
[----:B0-----:R-:W-:Y:S02]  /*16a0*/  FFMA R21, R21, R10, R18 ;  /* 0x0000000a15157223 */ /* 0x001fe40000000012 */
[----:B------:R-:W0:Y:S02]  /*16b0*/  LDS R18, [R0+0x2c0] ;  /* 0x0002c00000127984 */ /* 0x000e240000000800 */
[----:B-1----:R-:W-:Y:S02]  /*16c0*/  FFMA R27, R22, R11, R21 ;  /* 0x0000000b161b7223 */ /* 0x002fe40000000015 */
[----:B------:R-:W-:Y:S04]  /*16d0*/  LDS R21, [R0+0x300] ;  /* 0x0003000000157984 */ /* 0x000fe80000000800 */
[----:B------:R-:W1:Y:S04]  /*16e0*/  LDS.128 R8, [R7+0x30] ;  /* 0x0000300007087984 */ /* 0x000e680000000c00 */
[----:B------:R-:W4:Y:S01]  /*16f0*/  LDS R22, [R0+0x340] ;  /* 0x0003400000167984 */ /* 0x000f220000000800 */
[----:B--2---:R-:W-:-:S03]  /*1700*/  FFMA R27, R12, R23, R27 ;  /* 0x000000170c1b7223 */ /* 0x004fc6000000001b */
[----:B------:R-:W2:Y:S01]  /*1710*/  LDS R23, [R0+0x380] ;  /* 0x0003800000177984 */ /* 0x000ea20000000800 */
[----:B------:R-:W-:-:S03]  /*1720*/  FFMA R24, R24, R13, R27 ;  /* 0x0000000d18187223 */ /* 0x000fc6000000001b */
[----:B------:R-:W5:Y:S01]  /*1730*/  LDS R12, [R0+0x3c0] ;  /* 0x0003c000000c7984 */ /* 0x000f620000000800 */
[----:B---3--:R-:W-:-:S04]  /*1740*/  FFMA R25, R25, R14, R24 ;  /* 0x0000000e19197223 */ /* 0x008fc80000000018 */
[----:B0-----:R-:W-:-:S04]  /*1750*/  FFMA R15, R18, R15, R25 ;  /* 0x0000000f120f7223 */ /* 0x001fc80000000019 */
[----:B-1----:R-:W-:-:S04]  /*1760*/  FFMA R15, R8, R21, R15 ;  /* 0x00000015080f7223 */ /* 0x002fc8000000000f */
[----:B----4-:R-:W-:-:S04]  /*1770*/  FFMA R22, R22, R9, R15 ;  /* 0x0000000916167223 */ /* 0x010fc8000000000f */
[----:B--2---:R-:W-:-:S04]  /*1780*/  FFMA R23, R23, R10, R22 ;  /* 0x0000000a17177223 */ /* 0x004fc80000000016 */
[----:B-----5:R-:W-:Y:S01]  /*1790*/  FFMA R25, R12, R11, R23 ;  /* 0x0000000b0c197223 */ /* 0x020fe20000000017 */
[----:B------:R-:W-:Y:S06]  /*17a0*/  BAR.SYNC.DEFER_BLOCKING 0x0 ;  /* 0x0000000000007b1d */ /* 0x000fec0000010000 */
.L_x_3:
[----:B------:R-:W-:Y:S05]  /*17b0*/  BRA.U UP1, `(.L_x_0) ;  /* 0x0000000101d87547 */ /* 0x000fea000b800000 */
        /* <DEDUP_REMOVED lines=8> */
[C---:B0-----:R-:W-:Y:S02]  /*1840*/  LEA R12, P0, R16.reuse, UR8, 0x2 ;  /* 0x00000008100c7c11 */ /* 0x041fe4000f8010ff */
[C---:B-1----:R-:W-:Y:S02]  /*1850*/  LEA R18, P1, R5.reuse, UR10, 0x2 ;  /* 0x0000000a05127c11 */ /* 0x042fe4000f8210ff */
[----:B------:R-:W-:Y:S02]  /*1860*/  LEA.HI.X R13, R16, UR9, R19, 0x2, P0 ;  /* 0x00000009100d7c11 */ /* 0x000fe400080f1413 */
[----:B------:R-:W-:-:S03]  /*1870*/  LEA.HI.X R19, R5, UR11, R20, 0x2, P1 ;  /* 0x0000000b05137c11 */ /* 0x000fc600088f1414 */
[----:B------:R-:W2:Y:S04]  /*1880*/  LDG.E R5, desc[UR12][R12.64] ;  /* 0x0000000c0c057981 */ /* 0x000ea8000c1e1900 */
[----:B------:R-:W3:Y:S04]  /*1890*/  LDG.E R21, desc[UR12][R18.64] ;  /* 0x0000000c12157981 */ /* 0x000ee8000c1e1900 */
        /* <DEDUP_REMOVED lines=11> */
[----:B------:R-:W5:Y:S04]  /*1950*/  LDS R19, [R0+0x180] ;  /* 0x0001800000137984 */ /* 0x000f680000000800 */
[----:B------:R-:W5:Y:S04]  /*1960*/  LDS R4, [R0+0x1c0] ;  /* 0x0001c00000047984 */ /* 0x000f680000000800 */
[----:B------:R-:W-:Y:S04]  /*1970*/  LDS R5, [R0+0x200] ;  /* 0x0002000000057984 */ /* 0x000fe80000000800 */
[----:B------:R-:W5:Y:S01]  /*1980*/  LDS.128 R20, [R7+0x20] ;  /* 0x0000200007147984 */ /* 0x000f620000000c00 */
[----:B0-----:R-:W-:-:S03]  /*1990*/  FFMA R8, R8, R24, R25 ;  /* 0x0000001808087223 */ /* 0x001fc60000000019 */
[----:B------:R-:W0:Y:S01]  /*19a0*/  LDS R6, [R0+0x240] ;  /* 0x0002400000067984 */ /* 0x000e220000000800 */
[----:B-1----:R-:W-:-:S03]  /*19b0*/  FFMA R9, R27, R9, R8 ;  /* 0x000000091b097223 */ /* 0x002fc60000000008 */
[----:B------:R-:W1:Y:S01]  /*19c0*/  LDS R25, [R0+0x280] ;  /* 0x0002800000197984 */ /* 0x000e620000000800 */
[----:B--2---:R-:W-:-:S03]  /*19d0*/  FFMA R9, R26, R10, R9 ;  /* 0x0000000a1a097223 */ /* 0x004fc60000000009 */
[----:B------:R-:W2:Y:S01]  /*19e0*/  LDS R18, [R0+0x2c0] ;  /* 0x0002c00000127984 */ /* 0x000ea20000000800 */
[----:B---3--:R-:W-:-:S03]  /*19f0*/  FFMA R29, R16, R11, R9 ;  /* 0x0000000b101d7223 */ /* 0x008fc60000000009 */
[----:B------:R-:W-:Y:S04]  /*1a00*/  LDS R27, [R0+0x300] ;  /* 0x00030000001b7984 */ /* 0x000fe80000000800 */
[----:B------:R-:W3:Y:S01]  /*1a10*/  LDS.128 R8, [R7+0x30] ;  /* 0x0000300007087984 */ /* 0x000ee20000000c00 */
[----:B----4-:R-:W-:-:S03]  /*1a20*/  FFMA R29, R12, R3, R29 ;  /* 0x000000030c1d7223 */ /* 0x010fc6000000001d */
[----:B------:R-:W4:Y:S01]  /*1a30*/  LDS R16, [R0+0x340] ;  /* 0x0003400000107984 */ /* 0x000f220000000800 */
[----:B-----5:R-:W-:-:S03]  /*1a40*/  FFMA R12, R2, R13, R29 ;  /* 0x0000000d020c7223 */ /* 0x020fc6000000001d */
[----:B------:R-:W5:Y:S01]  /*1a50*/  LDS R3, [R0+0x380] ;  /* 0x0003800000037984 */ /* 0x000f620000000800 */
[----:B------:R-:W-:-:S03]  /*1a60*/  FFMA R19, R19, R14, R12 ;  /* 0x0000000e13137223 */ /* 0x000fc6000000000c */
[----:B------:R-:W5:Y:S01]  /*1a70*/  LDS R2, [R0+0x3c0] ;  /* 0x0003c00000027984 */ /* 0x000f620000000800 */
[----:B------:R-:W-:-:S04]  /*1a80*/  FFMA R15, R4, R15, R19 ;  /* 0x0000000f040f7223 */ /* 0x000fc80000000013 */
[----:B------:R-:W-:-:S04]  /*1a90*/  FFMA R5, R20, R5, R15 ;  /* 0x0000000514057223 */ /* 0x000fc8000000000f */
[----:B0-----:R-:W-:-:S04]  /*1aa0*/  FFMA R6, R6, R21, R5 ;  /* 0x0000001506067223 */ /* 0x001fc80000000005 */
[----:B-1----:R-:W-:-:S04]  /*1ab0*/  FFMA R25, R25, R22, R6 ;  /* 0x0000001619197223 */ /* 0x002fc80000000006 */
[----:B--2---:R-:W-:-:S04]  /*1ac0*/  FFMA R23, R18, R23, R25 ;  /* 0x0000001712177223 */ /* 0x004fc80000000019 */
[----:B---3--:R-:W-:-:S04]  /*1ad0*/  FFMA R23, R8, R27, R23 ;  /* 0x0000001b08177223 */ /* 0x008fc80000000017 */
[----:B----4-:R-:W-:-:S04]  /*1ae0*/  FFMA R16, R16, R9, R23 ;  /* 0x0000000910107223 */ /* 0x010fc80000000017 */
[----:B-----5:R-:W-:-:S04]  /*1af0*/  FFMA R3, R3, R10, R16 ;  /* 0x0000000a03037223 */ /* 0x020fc80000000010 */
[----:B------:R-:W-:Y:S01]  /*1b00*/  FFMA R25, R2, R11, R3 ;  /* 0x0000000b02197223 */ /* 0x000fe20000000003 */
[----:B------:R-:W-:Y:S06]  /*1b10*/  BAR.SYNC.DEFER_BLOCKING 0x0 ;  /* 0x0000000000007b1d */ /* 0x000fec0000010000 */
.L_x_0:
[----:B------:R-:W0:Y:S01]  /*1b20*/  S2R R3, SR_TID.Y ;  /* 0x0000000000037919 */ /* 0x000e220000002200 */
[----:B------:R-:W1:Y:S01]  /*1b30*/  LDC R2, c[0x0][0x3b8] ;  /* 0x0000ee00ff027b82 */ /* 0x000e620000000800 */
[----:B------:R-:W2:Y:S01]  /*1b40*/  LDCU.64 UR6, c[0x0][0x3c0] ;  /* 0x00007800ff0677ac */ /* 0x000ea20008000a00 */
[----:B------:R-:W0:Y:S01]  /*1b50*/  S2R R0, SR_TID.X ;  /* 0x0000000000007919 */ /* 0x000e220000002100 */
[----:B-1----:R-:W-:Y:S02]  /*1b60*/  IMAD R17, R2, UR4, R17 ;  /* 0x0000000402117c24 */ /* 0x002fe4000f8e0211 */
[----:B0-----:R-:W-:-:S05]  /*1b70*/  IMAD R0, R3, R2, R0 ;  /* 0x0000000203007224 */ /* 0x001fca00078e0200 */
[----:B------:R-:W-:Y:S02]  /*1b80*/  SHF.R.S32.HI R2, RZ, 0x1f, R0 ;  /* 0x0000001fff027819 */ /* 0x000fe40000011400 */
[----:B------:R-:W-:-:S04]  /*1b90*/  IADD3 R0, P0, PT, R17, R0, RZ ;  /* 0x0000000011007210 */ /* 0x000fc80007f1e0ff */
[----:B------:R-:W-:Y:S02]  /*1ba0*/  LEA.HI.X.SX32 R17, R17, R2, 0x1, P0 ;  /* 0x0000000211117211 */ /* 0x000fe400000f0eff */
[----:B--2---:R-:W-:-:S04]  /*1bb0*/  LEA R2, P0, R0, UR6, 0x2 ;  /* 0x0000000600027c11 */ /* 0x004fc8000f8010ff */
[----:B------:R-:W-:-:S05]  /*1bc0*/  LEA.HI.X R3, R0, UR7, R17, 0x2, P0 ;  /* 0x0000000700037c11 */ /* 0x000fca00080f1411 */
[----:B------:R-:W-:Y:S01]  /*1bd0*/  STG.E desc[UR12][R2.64], R25 ;  /* 0x0000001902007986 */ /* 0x000fe2000c10190c */
[----:B------:R-:W-:Y:S05]  /*1be0*/  EXIT ;  /* 0x000000000000794d */ /* 0x000fea0003800000 */
.L_x_4:
[----:B------:R-:W-:-:S00]  /*1bf0*/  BRA `(.L_x_4) ;  /* 0xfffffffc00fc7947 */ /* 0x000fc0000383ffff */
[----:B------:R-:W-:-:S00]  /*1c00*/  NOP ;  /* 0x0000000000007918 */ /* 0x000fc00000000000 */
[----:B------:R-:W-:-:S00]  /*1c10*/  NOP ;  /* 0x0000000000007918 */ /* 0x000fc00000000000 */
[----:B------:R-:W-:-:S00]  /*1c20*/  NOP ;  /* 0x0000000000007918 */ /* 0x000fc00000000000 */
[----:B------:R-:W-:-:S00]  /*1c30*/  NOP ;  /* 0x0000000000007918 */ /* 0x000fc00000000000 */
[----:B------:R-:W-:-:S00]  /*1c40*/  NOP ;  /* 0x0000000000007918 */ /* 0x000fc00000000000 */
[----:B------:R-:W-:-:S00]  /*1c50*/  NOP ;  /* 0x0000000000007918 */ /* 0x000fc00000000000 */
[----:B------:R-:W-:-:S00]  /*1c60*/  NOP ;  /* 0x0000000000007918 */ /* 0x000fc00000000000 */
[----:B------:R-:W-:-:S00]  /*1c70*/  NOP ;  /* 0x0000000000007918 */ /* 0x000fc00000000000 */
.L_x_11:


//--------------------- .text._Z12MatMulKernel6MatrixS_S_ --------------------------
	.section	.text._Z12MatMulKernel6MatrixS_S_,"ax",@progbits
	.align	128
        .global         _Z12MatMulKernel6MatrixS_S_
        .type           _Z12MatMulKernel6MatrixS_S_,@function
        .size           _Z12MatMulKernel6MatrixS_S_,(.L_x_12 - _Z12MatMulKernel6MatrixS_S_)
        .other          _Z12MatMulKernel6MatrixS_S_,@"STO_CUDA_ENTRY STV_DEFAULT"
_Z12MatMulKernel6MatrixS_S_:
.text._Z12MatMulKernel6MatrixS_S_:
[----:B------:R-:W-:Y:S01]  /*0000*/  LDC R1, c[0x0][0x37c] ;  /* 0x0000df00ff017b82 */ /* 0x000fe20000000800 */
[----:B------:R-:W0:Y:S01]  /*0010*/  S2R R3, SR_TID.Y ;  /* 0x0000000000037919 */ /* 0x000e220000002200 */
[----:B------:R-:W1:Y:S06]  /*0020*/  LDCU UR5, c[0x0][0x380] ;  /* 0x00007000ff0577ac */ /* 0x000e6c0008000800 */
[----:B------:R-:W0:Y:S01]  /*0030*/  LDC R0, c[0x0][0x364] ;  /* 0x0000d900ff007b82 */ /* 0x000e220000000800 */
[----:B------:R-:W-:Y:S01]  /*0040*/  HFMA2 R17, -RZ, RZ, 0, 0 ;  /* 0x00000000ff117431 */ /* 0x000fe200000001ff */
[----:B------:R-:W2:Y:S01]  /*0050*/  S2R R2, SR_TID.X ;  /* 0x0000000000027919 */ /* 0x000ea20000002100 */
[----:B------:R-:W3:Y:S05]  /*0060*/  LDCU.64 UR8, c[0x0][0x358] ;  /* 0x00006b00ff0877ac */ /* 0x000eea0008000a00 */
[----:B------:R-:W0:Y:S08]  /*0070*/  S2UR UR4, SR_CTAID.Y ;  /* 0x00000000000479c3 */ /* 0x000e300000002600 */
[----:B------:R-:W2:Y:S01]  /*0080*/  S2UR UR6, SR_CTAID.X ;  /* 0x00000000000679c3 */ /* 0x000ea20000002500 */
[----:B-1----:R-:W-:-:S07]  /*0090*/  UISETP.GE.AND UP0, UPT, UR5, 0x1, UPT ;  /* 0x000000010500788c */ /* 0x002fce000bf06270 */
[----:B------:R-:W2:Y:S01]  /*00a0*/  LDC R15, c[0x0][0x360] ;  /* 0x0000d800ff0f7b82 */ /* 0x000ea20000000800 */
[----:B0-----:R-:W-:Y:S02]  /*00b0*/  IMAD R0, R0, UR4, R3 ;  /* 0x0000000400007c24 */ /* 0x001fe4000f8e0203 */
[----:B--2---:R-:W-:Y:S01]  /*00c0*/  IMAD R15, R15, UR6, R2 ;  /* 0x000000060f0f7c24 */ /* 0x004fe2000f8e0202 */
[----:B---3--:R-:W-:Y:S06]  /*00d0*/  BRA.U !UP0, `(.L_x_5) ;  /* 0x0000000508f47547 */ /* 0x008fec000b800000 */
[----:B------:R-:W-:Y:S02]  /*00e0*/  UISETP.GE.U32.AND UP1, UPT, UR5, 0x8, UPT ;  /* 0x000000080500788c */ /* 0x000fe4000bf26070 */
[----:B------:R-:W-:Y:S01]  /*00f0*/  IMAD R14, R0, UR5, RZ ;  /* 0x00000005000e7c24 */ /* 0x000fe2000f8e02ff */
[----:B------:R-:W-:Y:S01]  /*0100*/  ULOP3.LUT UR6, UR5, 0x7, URZ, 0xc0, !UPT ;  /* 0x0000000705067892 */ /* 0x000fe2000f8ec0ff */
[----:B------:R-:W-:Y:S01]  /*0110*/  MOV R17, RZ ;  /* 0x000000ff00117202 */ /* 0x000fe20000000f00 */
[----:B------:R-:W-:Y:S02]  /*0120*/  UMOV UR4, URZ ;  /* 0x000000ff00047c82 */ /* 0x000fe40008000000 */
[----:B------:R-:W-:Y:S02]  /*0130*/  UISETP.NE.AND UP0, UPT, UR6, URZ, UPT ;  /* 0x000000ff0600728c */ /* 0x000fe4000bf05270 */
[----:B------:R-:W-:Y:S09]  /*0140*/  BRA.U !UP1, `(.L_x_6) ;  /* 0x0000000109c47547 */ /* 0x000ff2000b800000 */
[----:B------:R-:W0:Y:S01]  /*0150*/  LDC.64 R2, c[0x0][0x390] ;  /* 0x0000e400ff027b82 */ /* 0x000e220000000a00 */
[----:B------:R-:W-:Y:S01]  /*0160*/  ULOP3.LUT UR4, UR5, 0x7ffffff8, URZ, 0xc0, !UPT ;  /* 0x7ffffff805047892 */ /* 0x000fe2000f8ec0ff */
[----:B------:R-:W-:Y:S02]  /*0170*/  MOV R17, RZ ;  /* 0x000000ff00117202 */ /* 0x000fe40000000f00 */
[----:B------:R-:W-:Y:S01]  /*0180*/  MOV R16, R15 ;  /* 0x0000000f00107202 */ /* 0x000fe20000000f00 */
[----:B------:R-:W-:Y:S01]  /*0190*/  UIADD3 UR7, UPT, UPT, -UR4, URZ, URZ ;  /* 0x000000ff04077290 */ /* 0x000fe2000fffe1ff */
[----:B0-----:R-:W-:-:S03]  /*01a0*/  IMAD.WIDE.U32 R2, R14, 0x4, R2 ;  /* 0x000000040e027825 */ /* 0x001fc600078e0002 */
[----:B------:R-:W-:-:S04]  /*01b0*/  IADD3 R4, P0, PT, R2, 0x10, RZ ;  /* 0x0000001002047810 */ /* 0x000fc80007f1e0ff */
[----:B------:R-:W-:-:S09]  /*01c0*/  IADD3.X R3, PT, PT, RZ, R3, RZ, P0, !PT ;  /* 0x00000003ff037210 */ /* 0x000fd200007fe4ff */
.L_x_7:
[----:B------:R-:W0:Y:S01]  /*01d0*/  LDC.64 R10, c[0x0][0x3a8] ;  /* 0x0000ea00ff0a7b82 */ /* 0x000e220000000a00 */
[----:B------:R-:W-:-:S05]  /*01e0*/  MOV R2, R4 ;  /* 0x0000000400027202 */ /* 0x000fca0000000f00 */
[----:B------:R-:W2:Y:S02]  /*01f0*/  LDG.E R18, desc[UR8][R2.64+-0x10] ;  /* 0xfffff00802127981 */ /* 0x000ea4000c1e1900 */
[----:B------:R-:W1:Y:S02]  /*0200*/  LDC R19, c[0x0][0x398] ;  /* 0x0000e600ff137b82 */ /* 0x000e640000000800 */
[----:B------:R-:W3:Y:S04]  /*0210*/  LDG.E R22, desc[UR8][R2.64+-0xc] ;  /* 0xfffff40802167981 */ /* 0x000ee8000c1e1900 */
[----:B------:R-:W4:Y:S04]  /*0220*/  LDG.E R23, desc[UR8][R2.64+-0x8] ;  /* 0xfffff80802177981 */ /* 0x000f28000c1e1900 */
[----:B------:R-:W5:Y:S04]  /*0230*/  LDG.E R25, desc[UR8][R2.64+-0x4] ;  /* 0xfffffc0802197981 */ /* 0x000f68000c1e1900 */
[----:B------:R-:W5:Y:S01]  /*0240*/  LDG.E R26, desc[UR8][R2.64] ;  /* 0x00000008021a7981 */ /* 0x000f62000c1e1900 */
[----:B0-----:R-:W-:-:S05]  /*0250*/  IMAD.WIDE R10, R16, 0x4, R10 ;  /* 0x00000004100a7825 */ /* 0x001fca00078e020a */
[----:B------:R0:W2:Y:S01]  /*0260*/  LDG.E R20, desc[UR8][R10.64] ;  /* 0x000000080a147981 */ /* 0x0000a2000c1e1900 */
[----:B-1----:R-:W-:-:S05]  /*0270*/  IMAD.WIDE R28, R19, 0x4, R10 ;  /* 0x00000004131c7825 */ /* 0x002fca00078e020a */
[----:B------:R-:W3:Y:S01]  /*0280*/  LDG.E R21, desc[UR8][R28.64] ;  /* 0x000000081c157981 */ /* 0x000ee2000c1e1900 */
[----:B------:R-:W-:-:S05]  /*0290*/  IMAD.WIDE R12, R19, 0x4, R28 ;  /* 0x00000004130c7825 */ /* 0x000fca00078e021c */
[----:B------:R1:W4:Y:S01]  /*02a0*/  LDG.E R24, desc[UR8][R12.64] ;  /* 0x000000080c187981 */ /* 0x000322000c1e1900 */
[----:B------:R-:W-:-:S03]  /*02b0*/  IMAD.WIDE R8, R19, 0x4, R12 ;  /* 0x0000000413087825 */ /* 0x000fc600078e020c */
[----:B------:R-:W5:Y:S01]  /*02c0*/  LDG.E R28, desc[UR8][R2.64+0x4] ;  /* 0x00000408021c7981 */ /* 0x000f62000c1e1900 */
[----:B------:R-:W-:-:S03]  /*02d0*/  IMAD.WIDE R4, R19, 0x4, R8 ;  /* 0x0000000413047825 */ /* 0x000fc600078e0208 */
[----:B------:R-:W5:Y:S04]  /*02e0*/  LDG.E R29, desc[UR8][R2.64+0x8] ;  /* 0x00000808021d7981 */ /* 0x000f68000c1e1900 */
[----:B------:R-:W5:Y:S01]  /*02f0*/  LDG.E R8, desc[UR8][R8.64] ;  /* 0x0000000808087981 */ /* 0x000f62000c1e1900 */
[----:B------:R-:W-:-:S03]  /*0300*/  IMAD.WIDE R6, R19, 0x4, R4 ;  /* 0x0000000413067825 */ /* 0x000fc600078e0204 */
[----:B------:R1:W5:Y:S01]  /*0310*/  LDG.E R5, desc[UR8][R4.64] ;  /* 0x0000000804057981 */ /* 0x000362000c1e1900 */
[----:B0-----:R-:W-:-:S03]  /*0320*/  IMAD.WIDE R10, R19, 0x4, R6 ;  /* 0x00000004130a7825 */ /* 0x001fc600078e0206 */
[----:B------:R-:W5:Y:S01]  /*0330*/  LDG.E R7, desc[UR8][R6.64] ;  /* 0x0000000806077981 */ /* 0x000f62000c1e1900 */
[----:B-1----:R-:W-:-:S03]  /*0340*/  IMAD.WIDE R12, R19, 0x4, R10 ;  /* 0x00000004130c7825 */ /* 0x002fc600078e020a */
[----:B------:R-:W5:Y:S04]  /*0350*/  LDG.E R27, desc[UR8][R10.64] ;  /* 0x000000080a1b7981 */ /* 0x000f68000c1e1900 */
[----:B------:R0:W5:Y:S04]  /*0360*/  LDG.E R9, desc[UR8][R2.64+0xc] ;  /* 0x00000c0802097981 */ /* 0x000168000c1e1900 */
[----:B------:R-:W5:Y:S01]  /*0370*/  LDG.E R12, desc[UR8][R12.64] ;  /* 0x000000080c0c7981 */ /* 0x000f62000c1e1900 */
[----:B------:R-:W-:-:S04]  /*0380*/  UIADD3 UR7, UPT, UPT, UR7, 0x8, URZ ;  /* 0x0000000807077890 */ /* 0x000fc8000fffe0ff */
[----:B------:R-:W-:Y:S01]  /*0390*/  UISETP.NE.AND UP1, UPT, UR7, URZ, UPT ;  /* 0x000000ff0700728c */ /* 0x000fe2000bf25270 */
[----:B------:R-:W-:Y:S02]  /*03a0*/  IADD3 R4, P0, PT, R2, 0x20, RZ ;  /* 0x0000002002047810 */ /* 0x000fe40007f1e0ff */
[----:B------:R-:W-:Y:S02]  /*03b0*/  LEA R16, R19, R16, 0x3 ;  /* 0x0000001013107211 */ /* 0x000fe400078e18ff */
[----:B0-----:R-:W-:Y:S01]  /*03c0*/  IADD3.X R3, PT, PT, RZ, R3, RZ, P0, !PT ;  /* 0x00000003ff037210 */ /* 0x001fe200007fe4ff */
[----:B--2---:R-:W-:-:S04]  /*03d0*/  FFMA R17, R18, R20, R17 ;  /* 0x0000001412117223 */ /* 0x004fc80000000011 */
[----:B---3--:R-:W-:-:S04]  /*03e0*/  FFMA R22, R22, R21, R17 ;  /* 0x0000001516167223 */ /* 0x008fc80000000011 */
[----:B----4-:R-:W-:-:S04]  /*03f0*/  FFMA R22, R23, R24, R22 ;  /* 0x0000001817167223 */ /* 0x010fc80000000016 */
[----:B-----5:R-:W-:-:S04]  /*0400*/  FFMA R25, R25, R8, R22 ;  /* 0x0000000819197223 */ /* 0x020fc80000000016 */
[----:B------:R-:W-:-:S04]  /*0410*/  FFMA R5, R26, R5, R25 ;  /* 0x000000051a057223 */ /* 0x000fc80000000019 */
[----:B------:R-:W-:-:S04]  /*0420*/  FFMA R28, R28, R7, R5 ;  /* 0x000000071c1c7223 */ /* 0x000fc80000000005 */
[----:B------:R-:W-:-:S04]  /*0430*/  FFMA R28, R29, R27, R28 ;  /* 0x0000001b1d1c7223 */ /* 0x000fc8000000001c */
[----:B------:R-:W-:Y:S01]  /*0440*/  FFMA R17, R9, R12, R28 ;  /* 0x0000000c09117223 */ /* 0x000fe2000000001c */
[----:B------:R-:W-:Y:S06]  /*0450*/  BRA.U UP1, `(.L_x_7) ;  /* 0xfffffffd015c7547 */ /* 0x000fec000b83ffff */
.L_x_6:
[----:B------:R-:W-:Y:S05]  /*0460*/  BRA.U !UP0, `(.L_x_5) ;  /* 0x0000000508107547 */ /* 0x000fea000b800000 */
[----:B------:R-:W-:Y:S02]  /*0470*/  UISETP.GE.U32.AND UP0, UPT, UR6, 0x4, UPT ;  /* 0x000000040600788c */ /* 0x000fe4000bf06070 */
[----:B------:R-:W-:-:S04]  /*0480*/  ULOP3.LUT UR7, UR5, 0x3, URZ, 0xc0, !UPT ;  /* 0x0000000305077892 */ /* 0x000fc8000f8ec0ff */
[----:B------:R-:W-:-:S03]  /*0490*/  UISETP.NE.AND UP1, UPT, UR7, URZ, UPT ;  /* 0x000000ff0700728c */ /* 0x000fc6000bf25270 */
[----:B------:R-:W-:Y:S08]  /*04a0*/  BRA.U !UP0, `(.L_x_8) ;  /* 0x0000000108707547 */ /* 0x000ff0000b800000 */
[----:B------:R-:W0:Y:S01]  /*04b0*/  LDC R13, c[0x0][0x398] ;  /* 0x0000e600ff0d7b82 */ /* 0x000e220000000800 */
[----:B------:R-:W1:Y:S01]  /*04c0*/  LDCU.64 UR10, c[0x0][0x390] ;  /* 0x00007200ff0a77ac */ /* 0x000e620008000a00 */
[C---:B------:R-:W-:Y:S02]  /*04d0*/  IADD3 R3, PT, PT, R14.reuse, UR4, RZ ;  /* 0x000000040e037c10 */ /* 0x040fe4000fffe0ff */
[----:B------:R-:W-:-:S04]  /*04e0*/  IADD3 R10, P0, PT, R14, UR4, RZ ;  /* 0x000000040e0a7c10 */ /* 0x000fc8000ff1e0ff */
[----:B------:R-:W2:Y:S08]  /*04f0*/  LDC.64 R6, c[0x0][0x3a8] ;  /* 0x0000ea00ff067b82 */ /* 0x000eb00000000a00 */
[----:B------:R-:W3:Y:S01]  /*0500*/  LDC.64 R4, c[0x0][0x390] ;  /* 0x0000e400ff047b82 */ /* 0x000ee20000000a00 */
[----:B0-----:R-:W-:-:S04]  /*0510*/  IMAD R9, R13, UR4, R15 ;  /* 0x000000040d097c24 */ /* 0x001fc8000f8e020f */
[----:B--2---:R-:W-:-:S04]  /*0520*/  IMAD.WIDE R6, R9, 0x4, R6 ;  /* 0x0000000409067825 */ /* 0x004fc800078e0206 */
[----:B------:R-:W-:Y:S02]  /*0530*/  IMAD.WIDE R8, R13, 0x4, R6 ;  /* 0x000000040d087825 */ /* 0x000fe400078e0206 */
[----:B------:R-:W2:Y:S02]  /*0540*/  LDG.E R6, desc[UR8][R6.64] ;  /* 0x0000000806067981 */ /* 0x000ea4000c1e1900 */
[----:B---3--:R-:W-:Y:S01]  /*0550*/  IMAD.WIDE.U32 R4, R3, 0x4, R4 ;  /* 0x0000000403047825 */ /* 0x008fe200078e0004 */
[----:B------:R-:W-:Y:S02]  /*0560*/  IADD3.X R3, PT, PT, RZ, RZ, RZ, P0, !PT ;  /* 0x000000ffff037210 */ /* 0x000fe400007fe4ff */
[----:B-1----:R-:W-:-:S03]  /*0570*/  LEA R2, P0, R10, UR10, 0x2 ;  /* 0x0000000a0a027c11 */ /* 0x002fc6000f8010ff */
[----:B------:R-:W2:Y:S01]  /*0580*/  LDG.E R4, desc[UR8][R4.64] ;  /* 0x0000000804047981 */ /* 0x000ea2000c1e1900 */
[----:B------:R-:W-:Y:S01]  /*0590*/  LEA.HI.X R3, R10, UR11, R3, 0x2, P0 ;  /* 0x0000000b0a037c11 */ /* 0x000fe200080f1403 */
[C---:B------:R-:W-:Y:S02]  /*05a0*/  IMAD.WIDE R10, R13.reuse, 0x4, R8 ;  /* 0x000000040d0a7825 */ /* 0x040fe400078e0208 */
[----:B------:R-:W3:Y:S04]  /*05b0*/  LDG.E R8, desc[UR8][R8.64] ;  /* 0x0000000808087981 */ /* 0x000ee8000c1e1900 */
[----:B------:R-:W3:Y:S01]  /*05c0*/  LDG.E R16, desc[UR8][R2.64+0x4] ;  /* 0x0000040802107981 */ /* 0x000ee2000c1e1900 */
[----:B------:R-:W-:-:S03]  /*05d0*/  IMAD.WIDE R12, R13, 0x4, R10 ;  /* 0x000000040d0c7825 */ /* 0x000fc600078e020a */
[----:B------:R-:W4:Y:S04]  /*05e0*/  LDG.E R18, desc[UR8][R10.64] ;  /* 0x000000080a127981 */ /* 0x000f28000c1e1900 */
[----:B------:R-:W4:Y:S04]  /*05f0*/  LDG.E R19, desc[UR8][R2.64+0x8] ;  /* 0x0000080802137981 */ /* 0x000f28000c1e1900 */
[----:B------:R-:W5:Y:S04]  /*0600*/  LDG.E R21, desc[UR8][R2.64+0xc] ;  /* 0x00000c0802157981 */ /* 0x000f68000c1e1900 */
[----:B------:R-:W5:Y:S01]  /*0610*/  LDG.E R12, desc[UR8][R12.64] ;  /* 0x000000080c0c7981 */ /* 0x000f62000c1e1900 */
[----:B------:R-:W-:Y:S01]  /*0620*/  UIADD3 UR4, UPT, UPT, UR4, 0x4, URZ ;  /* 0x0000000404047890 */ /* 0x000fe2000fffe0ff */
[----:B--2---:R-:W-:-:S04]  /*0630*/  FFMA R17, R4, R6, R17 ;  /* 0x0000000604117223 */ /* 0x004fc80000000011 */
[----:B---3--:R-:W-:-:S04]  /*0640*/  FFMA R16, R16, R8, R17 ;  /* 0x0000000810107223 */ /* 0x008fc80000000011 */
[----:B----4-:R-:W-:-:S04]  /*0650*/  FFMA R16, R19, R18, R16 ;  /* 0x0000001213107223 */ /* 0x010fc80000000010 */
[----:B-----5:R-:W-:-:S07]  /*0660*/  FFMA R17, R21, R12, R16 ;  /* 0x0000000c15117223 */ /* 0x020fce0000000010 */
.L_x_8:
[----:B------:R-:W-:Y:S05]  /*0670*/  BRA.U !UP1, `(.L_x_5) ;  /* 0x00000001098c7547 */ /* 0x000fea000b800000 */
[----:B------:R-:W-:Y:S02]  /*0680*/  UISETP.NE.AND UP0, UPT, UR7, 0x1, UPT ;  /* 0x000000010700788c */ /* 0x000fe4000bf05270 */
[----:B------:R-:W-:-:S04]  /*0690*/  ULOP3.LUT UR5, UR5, 0x1, URZ, 0xc0, !UPT ;  /* 0x0000000105057892 */ /* 0x000fc8000f8ec0ff */
[----:B------:R-:W-:-:S03]  /*06a0*/  UISETP.NE.U32.AND UP1, UPT, UR5, 0x1, UPT ;  /* 0x000000010500788c */ /* 0x000fc6000bf25070 */
        /* <DEDUP_REMOVED lines=9> */
[----:B---3--:R-:W-:Y:S01]  /*0740*/  IMAD.WIDE.U32 R2, R7, 0x4, R2 ;  /* 0x0000000407027825 */ /* 0x008fe200078e0002 */
[----:B------:R-:W-:Y:S02]  /*0750*/  IADD3.X R7, PT, PT, RZ, RZ, RZ, P0, !PT ;  /* 0x000000ffff077210 */ /* 0x000fe400007fe4ff */
[----:B-1----:R-:W-:Y:S01]  /*0760*/  LEA R6, P0, R10, UR6, 0x2 ;  /* 0x000000060a067c11 */ /* 0x002fe2000f8010ff */
[----:B------:R-:W-:Y:S02]  /*0770*/  IMAD.WIDE R8, R8, 0x4, R4 ;  /* 0x0000000408087825 */ /* 0x000fe400078e0204 */
[----:B------:R-:W2:Y:S01]  /*0780*/  LDG.E R2, desc[UR8][R2.64] ;  /* 0x0000000802027981 */ /* 0x000ea2000c1e1900 */
[----:B------:R-:W-:-:S03]  /*0790*/  LEA.HI.X R7, R10, UR7, R7, 0x2, P0 ;  /* 0x000000070a077c11 */ /* 0x000fc600080f1407 */
[----:B------:R-:W2:Y:S04]  /*07a0*/  LDG.E R4, desc[UR8][R4.64] ;  /* 0x0000000804047981 */ /* 0x000ea8000c1e1900 */
[----:B------:R-:W3:Y:S04]  /*07b0*/  LDG.E R6, desc[UR8][R6.64+0x4] ;  /* 0x0000040806067981 */ /* 0x000ee8000c1e1900 */
[----:B------:R-:W3:Y:S01]  /*07c0*/  LDG.E R8, desc[UR8][R8.64] ;  /* 0x0000000808087981 */ /* 0x000ee2000c1e1900 */
[----:B------:R-:W-:Y:S01]  /*07d0*/  UIADD3 UR4, UPT, UPT, UR4, 0x2, URZ ;  /* 0x0000000204047890 */ /* 0x000fe2000fffe0ff */
[----:B--2---:R-:W-:-:S04]  /*07e0*/  FFMA R17, R2, R4, R17 ;  /* 0x0000000402117223 */ /* 0x004fc80000000011 */
[----:B---3--:R-:W-:-:S07]  /*07f0*/  FFMA R17, R6, R8, R17 ;  /* 0x0000000806117223 */ /* 0x008fce0000000011 */
.L_x_9:
[----:B------:R-:W-:Y:S05]  /*0800*/  BRA.U UP1, `(.L_x_5) ;  /* 0x0000000101287547 */ /* 0x000fea000b800000 */
[----:B------:R-:W0:Y:S01]  /*0810*/  LDC R6, c[0x0][0x398] ;  /* 0x0000e600ff067b82 */ /* 0x000e220000000800 */
[----:B------:R-:W-:-:S07]  /*0820*/  IADD3 R7, PT, PT, R14, UR4, RZ ;  /* 0x000000040e077c10 */ /* 0x000fce000fffe0ff */
[----:B------:R-:W1:Y:S08]  /*0830*/  LDC.64 R2, c[0x0][0x390] ;  /* 0x0000e400ff027b82 */ /* 0x000e700000000a00 */
[----:B------:R-:W2:Y:S01]  /*0840*/  LDC.64 R4, c[0x0][0x3a8] ;  /* 0x0000ea00ff047b82 */ /* 0x000ea20000000a00 */
[----:B0-----:R-:W-:Y:S02]  /*0850*/  IMAD R9, R6, UR4, R15 ;  /* 0x0000000406097c24 */ /* 0x001fe4000f8e020f */
[----:B-1----:R-:W-:-:S06]  /*0860*/  IMAD.WIDE.U32 R2, R7, 0x4, R2 ;  /* 0x0000000407027825 */ /* 0x002fcc00078e0002 */
[----:B------:R-:W3:Y:S01]  /*0870*/  LDG.E R2, desc[UR8][R2.64] ;  /* 0x0000000802027981 */ /* 0x000ee2000c1e1900 */
[----:B--2---:R-:W-:-:S06]  /*0880*/  IMAD.WIDE R4, R9, 0x4, R4 ;  /* 0x0000000409047825 */ /* 0x004fcc00078e0204 */
[----:B------:R-:W3:Y:S02]  /*0890*/  LDG.E R4, desc[UR8][R4.64] ;  /* 0x0000000804047981 */ /* 0x000ee4000c1e1900 */
[----:B---3--:R-:W-:-:S07]  /*08a0*/  FFMA R17, R2, R4, R17 ;  /* 0x0000000402117223 */ /* 0x008fce0000000011 */
.L_x_5:
[----:B------:R-:W0:Y:S01]  /*08b0*/  LDC.64 R2, c[0x0][0x3c0] ;  /* 0x0000f000ff027b82 */ /* 0x000e220000000a00 */
[----:B------:R-:W1:Y:S02]  /*08c0*/  LDCU UR4, c[0x0][0x3b0] ;  /* 0x00007600ff0477ac */ /* 0x000e640008000800 */
[----:B-1----:R-:W-:-:S04]  /*08d0*/  IMAD R15, R0, UR4, R15 ;  /* 0x00000004000f7c24 */ /* 0x002fc8000f8e020f */
[----:B0-----:R-:W-:-:S05]  /*08e0*/  IMAD.WIDE R2, R15, 0x4, R2 ;  /* 0x000000040f027825 */ /* 0x001fca00078e0202 */
[----:B------:R-:W-:Y:S01]  /*08f0*/  STG.E desc[UR8][R2.64], R17 ;  /* 0x0000001102007986 */ /* 0x000fe2000c101908 */
[----:B------:R-:W-:Y:S05]  /*0900*/  EXIT ;  /* 0x000000000000794d */ /* 0x000fea0003800000 */
.L_x_10:
        /* <DEDUP_REMOVED lines=15> */
.L_x_12:


//--------------------- .nv.shared._Z24MatMulKernelSharedMemory6MatrixS_S_ --------------------------
	.section	.nv.shared._Z24MatMulKernelSharedMemory6MatrixS_S_,"aw",@nobits
	.sectionflags	@""
	.align	4
.nv.shared._Z24MatMulKernelSharedMemory6MatrixS_S_:
	.zero		3072


//--------------------- .nv.shared.reserved.0     --------------------------
	.section	.nv.shared.reserved.0,"aw",@nobits
	.weak		__nv_reservedSMEM_offset_0_alias
	.size		__nv_reservedSMEM_offset_0_alias, 0, 64
	.other		__nv_reservedSMEM_offset_0_alias,@"STO_CUDA_RESERVED_SHARED STV_DEFAULT"
__nv_reservedSMEM_offset_0_alias:
	.zero		0
	.zero		64


//--------------------- .nv.constant0._Z24MatMulKernelSharedMemory6MatrixS_S_ --------------------------
	.section	.nv.constant0._Z24MatMulKernelSharedMemory6MatrixS_S_,"a",@progbits
	.sectionflags	@""
	.align	4
.nv.constant0._Z24MatMulKernelSharedMemory6MatrixS_S_:
	.zero		968


//--------------------- .nv.constant0._Z12MatMulKernel6MatrixS_S_ --------------------------
	.section	.nv.constant0._Z12MatMulKernel6MatrixS_S_,"a",@progbits
	.sectionflags	@""
	.align	4
.nv.constant0._Z12MatMulKernel6MatrixS_S_:
	.zero		968


//--------------------- SYMBOLS --------------------------

	.type		.nv.reservedSmem.offset0,@object
	.size		.nv.reservedSmem.offset0,0x4
	.type		.nv.reservedSmem.cap,@object
	.size		.nv.reservedSmem.cap,0x4
